//
// Generated by NVIDIA NVVM Compiler
//
// Compiler Build ID: CL-36424714
// Cuda compilation tools, release 13.0, V13.0.88
// Based on NVVM 20.0.0
//

.version 9.0
.target sm_100
.address_size 64

	// .globl	rkf45_kernel
// _ZZ12rkf45_kernelE21simulations_per_block has been demoted

.visible .entry rkf45_kernel(
	.param .f32 rkf45_kernel_param_0,
	.param .f32 rkf45_kernel_param_1,
	.param .u32 rkf45_kernel_param_2,
	.param .u64 .ptr .align 1 rkf45_kernel_param_3,
	.param .u32 rkf45_kernel_param_4,
	.param .u32 rkf45_kernel_param_5,
	.param .u32 rkf45_kernel_param_6,
	.param .f32 rkf45_kernel_param_7,
	.param .f32 rkf45_kernel_param_8,
	.param .f32 rkf45_kernel_param_9,
	.param .f32 rkf45_kernel_param_10,
	.param .u32 rkf45_kernel_param_11,
	.param .u32 rkf45_kernel_param_12,
	.param .u64 .ptr .align 1 rkf45_kernel_param_13,
	.param .u64 .ptr .align 1 rkf45_kernel_param_14,
	.param .u64 .ptr .align 1 rkf45_kernel_param_15,
	.param .u64 .ptr .align 1 rkf45_kernel_param_16,
	.param .u64 .ptr .align 1 rkf45_kernel_param_17,
	.param .u64 .ptr .align 1 rkf45_kernel_param_18,
	.param .u64 .ptr .align 1 rkf45_kernel_param_19,
	.param .u64 .ptr .align 1 rkf45_kernel_param_20
)
{
	.reg .pred 	%p<182>;
	.reg .b32 	%r<469>;
	.reg .b32 	%f<742>;
	.reg .b64 	%rd<520>;
	.reg .b64 	%fd<35>;
	// demoted variable
	.shared .align 4 .u32 _ZZ12rkf45_kernelE21simulations_per_block;
	ld.param.f32 	%f741, [rkf45_kernel_param_0];
	ld.param.f32 	%f149, [rkf45_kernel_param_1];
	ld.param.u32 	%r156, [rkf45_kernel_param_2];
	ld.param.u64 	%rd22, [rkf45_kernel_param_3];
	ld.param.u32 	%r157, [rkf45_kernel_param_4];
	ld.param.u32 	%r158, [rkf45_kernel_param_6];
	ld.param.f32 	%f152, [rkf45_kernel_param_10];
	ld.param.u32 	%r159, [rkf45_kernel_param_11];
	ld.param.u32 	%r160, [rkf45_kernel_param_12];
	ld.param.u64 	%rd25, [rkf45_kernel_param_13];
	ld.param.u64 	%rd23, [rkf45_kernel_param_14];
	ld.param.u64 	%rd26, [rkf45_kernel_param_15];
	ld.param.u64 	%rd27, [rkf45_kernel_param_16];
	ld.param.u64 	%rd28, [rkf45_kernel_param_17];
	ld.param.u64 	%rd29, [rkf45_kernel_param_19];
	ld.param.u64 	%rd30, [rkf45_kernel_param_20];
	cvta.to.global.u64 	%rd1, %rd26;
	cvta.to.global.u64 	%rd2, %rd27;
	cvta.to.global.u64 	%rd3, %rd25;
	cvta.to.global.u64 	%rd4, %rd30;
	cvta.to.global.u64 	%rd5, %rd28;
	cvta.to.global.u64 	%rd6, %rd29;
	mov.u32 	%r1, %tid.x;
	mov.u32 	%r2, %tid.y;
	or.b32  	%r161, %r1, %r2;
	setp.ne.s32 	%p4, %r161, 0;
	@%p4 bra 	$L__BB0_2;
	mov.u32 	%r162, %ntid.x;
	mov.u32 	%r163, %ntid.y;
	mul.lo.s32 	%r164, %r162, %r163;
	div.u32 	%r165, %r164, %r158;
	st.shared.u32 	[_ZZ12rkf45_kernelE21simulations_per_block], %r165;
$L__BB0_2:
	membar.cta;
	bar.sync 	0;
	mov.u32 	%r166, %ntid.x;
	mad.lo.s32 	%r3, %r2, %r166, %r1;
	ld.shared.u32 	%r4, [_ZZ12rkf45_kernelE21simulations_per_block];
	mul.lo.s32 	%r167, %r4, %r158;
	setp.ge.s32 	%p5, %r3, %r167;
	@%p5 bra 	$L__BB0_152;
	mov.u32 	%r168, %ctaid.y;
	mov.u32 	%r169, %nctaid.x;
	mov.u32 	%r170, %ctaid.x;
	mad.lo.s32 	%r171, %r168, %r169, %r170;
	div.s32 	%r172, %r3, %r158;
	mad.lo.s32 	%r5, %r4, %r171, %r172;
	setp.ge.s32 	%p6, %r5, %r157;
	@%p6 bra 	$L__BB0_152;
	rem.s32 	%r6, %r3, %r158;
	mov.b32 	%r467, 0;
	st.global.u32 	[%rd6], %r467;
	mad.lo.s32 	%r174, %r158, %r160, %r158;
	mul.lo.s32 	%r7, %r174, %r5;
	mul.wide.s32 	%rd31, %r7, 4;
	add.s64 	%rd7, %rd5, %rd31;
	mad.lo.s32 	%r175, %r5, %r158, %r6;
	cvta.to.global.u64 	%rd32, %rd22;
	mul.wide.s32 	%rd33, %r175, 4;
	add.s64 	%rd34, %rd32, %rd33;
	ld.global.f32 	%f153, [%rd34];
	mul.wide.u32 	%rd35, %r6, 4;
	add.s64 	%rd36, %rd7, %rd35;
	st.global.f32 	[%rd36], %f153;
	setp.gt.s32 	%p181, %r159, 0;
	cvt.rn.f32.s32 	%f1, %r156;
	setp.geu.f32 	%p7, %f741, %f1;
	min.s32 	%r176, %r160, %r159;
	setp.lt.s32 	%p8, %r176, 1;
	or.pred  	%p9, %p8, %p7;
	@%p9 bra 	$L__BB0_148;
	cvta.to.global.u64 	%rd37, %rd23;
	add.s64 	%rd8, %rd37, %rd35;
	mul.lo.s32 	%r8, %r5, %r160;
	and.b32  	%r9, %r158, 15;
	and.b32  	%r10, %r158, 7;
	and.b32  	%r11, %r158, 2147483632;
	and.b32  	%r12, %r158, 3;
	mov.b32 	%r415, 0;
	mov.u64 	%rd519, %rd7;
	mov.u32 	%r467, %r415;
	mov.f32 	%f740, %f149;
$L__BB0_6:
	membar.cta;
	bar.sync 	0;
	add.s32 	%r415, %r415, 1;
	add.s64 	%rd10, %rd519, %rd35;
	ld.global.f32 	%f4, [%rd10];
	ld.global.u32 	%r418, [%rd8];
	ld.global.u32 	%r17, [%rd8+4];
	setp.ge.s32 	%p10, %r418, %r17;
	mov.f32 	%f673, 0f00000000;
	@%p10 bra 	$L__BB0_23;
	mul.wide.s32 	%rd40, %r418, 4;
	add.s64 	%rd41, %rd2, %rd40;
	ld.global.u32 	%r417, [%rd41];
	mov.f32 	%f673, 0f00000000;
$L__BB0_8:
	mov.u32 	%r421, %r417;
	mul.wide.s32 	%rd42, %r418, 4;
	add.s64 	%rd43, %rd3, %rd42;
	ld.global.f32 	%f672, [%rd43];
	add.s32 	%r418, %r418, 1;
	add.s64 	%rd44, %rd2, %rd42;
	ld.global.u32 	%r417, [%rd44+4];
	setp.ge.s32 	%p11, %r421, %r417;
	@%p11 bra 	$L__BB0_22;
	add.s32 	%r178, %r421, 1;
	max.s32 	%r179, %r417, %r178;
	sub.s32 	%r23, %r179, %r421;
	and.b32  	%r24, %r23, 15;
	sub.s32 	%r180, %r421, %r179;
	setp.gt.u32 	%p12, %r180, -16;
	@%p12 bra 	$L__BB0_12;
	and.b32  	%r181, %r23, -16;
	neg.s32 	%r419, %r181;
$L__BB0_11:
	.pragma "nounroll";
	mul.wide.s32 	%rd45, %r421, 4;
	add.s64 	%rd46, %rd1, %rd45;
	ld.global.u32 	%r182, [%rd46];
	mul.wide.s32 	%rd47, %r182, 4;
	add.s64 	%rd48, %rd519, %rd47;
	ld.global.f32 	%f157, [%rd48];
	mul.f32 	%f158, %f672, %f157;
	ld.global.u32 	%r183, [%rd46+4];
	mul.wide.s32 	%rd49, %r183, 4;
	add.s64 	%rd50, %rd519, %rd49;
	ld.global.f32 	%f159, [%rd50];
	mul.f32 	%f160, %f158, %f159;
	ld.global.u32 	%r184, [%rd46+8];
	mul.wide.s32 	%rd51, %r184, 4;
	add.s64 	%rd52, %rd519, %rd51;
	ld.global.f32 	%f161, [%rd52];
	mul.f32 	%f162, %f160, %f161;
	ld.global.u32 	%r185, [%rd46+12];
	mul.wide.s32 	%rd53, %r185, 4;
	add.s64 	%rd54, %rd519, %rd53;
	ld.global.f32 	%f163, [%rd54];
	mul.f32 	%f164, %f162, %f163;
	ld.global.u32 	%r186, [%rd46+16];
	mul.wide.s32 	%rd55, %r186, 4;
	add.s64 	%rd56, %rd519, %rd55;
	ld.global.f32 	%f165, [%rd56];
	mul.f32 	%f166, %f164, %f165;
	ld.global.u32 	%r187, [%rd46+20];
	mul.wide.s32 	%rd57, %r187, 4;
	add.s64 	%rd58, %rd519, %rd57;
	ld.global.f32 	%f167, [%rd58];
	mul.f32 	%f168, %f166, %f167;
	ld.global.u32 	%r188, [%rd46+24];
	mul.wide.s32 	%rd59, %r188, 4;
	add.s64 	%rd60, %rd519, %rd59;
	ld.global.f32 	%f169, [%rd60];
	mul.f32 	%f170, %f168, %f169;
	ld.global.u32 	%r189, [%rd46+28];
	mul.wide.s32 	%rd61, %r189, 4;
	add.s64 	%rd62, %rd519, %rd61;
	ld.global.f32 	%f171, [%rd62];
	mul.f32 	%f172, %f170, %f171;
	ld.global.u32 	%r190, [%rd46+32];
	mul.wide.s32 	%rd63, %r190, 4;
	add.s64 	%rd64, %rd519, %rd63;
	ld.global.f32 	%f173, [%rd64];
	mul.f32 	%f174, %f172, %f173;
	ld.global.u32 	%r191, [%rd46+36];
	mul.wide.s32 	%rd65, %r191, 4;
	add.s64 	%rd66, %rd519, %rd65;
	ld.global.f32 	%f175, [%rd66];
	mul.f32 	%f176, %f174, %f175;
	ld.global.u32 	%r192, [%rd46+40];
	mul.wide.s32 	%rd67, %r192, 4;
	add.s64 	%rd68, %rd519, %rd67;
	ld.global.f32 	%f177, [%rd68];
	mul.f32 	%f178, %f176, %f177;
	ld.global.u32 	%r193, [%rd46+44];
	mul.wide.s32 	%rd69, %r193, 4;
	add.s64 	%rd70, %rd519, %rd69;
	ld.global.f32 	%f179, [%rd70];
	mul.f32 	%f180, %f178, %f179;
	ld.global.u32 	%r194, [%rd46+48];
	mul.wide.s32 	%rd71, %r194, 4;
	add.s64 	%rd72, %rd519, %rd71;
	ld.global.f32 	%f181, [%rd72];
	mul.f32 	%f182, %f180, %f181;
	ld.global.u32 	%r195, [%rd46+52];
	mul.wide.s32 	%rd73, %r195, 4;
	add.s64 	%rd74, %rd519, %rd73;
	ld.global.f32 	%f183, [%rd74];
	mul.f32 	%f184, %f182, %f183;
	ld.global.u32 	%r196, [%rd46+56];
	mul.wide.s32 	%rd75, %r196, 4;
	add.s64 	%rd76, %rd519, %rd75;
	ld.global.f32 	%f185, [%rd76];
	mul.f32 	%f186, %f184, %f185;
	ld.global.u32 	%r197, [%rd46+60];
	mul.wide.s32 	%rd77, %r197, 4;
	add.s64 	%rd78, %rd519, %rd77;
	ld.global.f32 	%f187, [%rd78];
	mul.f32 	%f672, %f186, %f187;
	add.s32 	%r421, %r421, 16;
	add.s32 	%r419, %r419, 16;
	setp.ne.s32 	%p13, %r419, 0;
	@%p13 bra 	$L__BB0_11;
$L__BB0_12:
	setp.eq.s32 	%p14, %r24, 0;
	@%p14 bra 	$L__BB0_22;
	and.b32  	%r31, %r23, 7;
	setp.lt.u32 	%p15, %r24, 8;
	@%p15 bra 	$L__BB0_15;
	mul.wide.s32 	%rd79, %r421, 4;
	add.s64 	%rd80, %rd1, %rd79;
	ld.global.u32 	%r198, [%rd80];
	mul.wide.s32 	%rd81, %r198, 4;
	add.s64 	%rd82, %rd519, %rd81;
	ld.global.f32 	%f189, [%rd82];
	mul.f32 	%f190, %f672, %f189;
	ld.global.u32 	%r199, [%rd80+4];
	mul.wide.s32 	%rd83, %r199, 4;
	add.s64 	%rd84, %rd519, %rd83;
	ld.global.f32 	%f191, [%rd84];
	mul.f32 	%f192, %f190, %f191;
	ld.global.u32 	%r200, [%rd80+8];
	mul.wide.s32 	%rd85, %r200, 4;
	add.s64 	%rd86, %rd519, %rd85;
	ld.global.f32 	%f193, [%rd86];
	mul.f32 	%f194, %f192, %f193;
	ld.global.u32 	%r201, [%rd80+12];
	mul.wide.s32 	%rd87, %r201, 4;
	add.s64 	%rd88, %rd519, %rd87;
	ld.global.f32 	%f195, [%rd88];
	mul.f32 	%f196, %f194, %f195;
	ld.global.u32 	%r202, [%rd80+16];
	mul.wide.s32 	%rd89, %r202, 4;
	add.s64 	%rd90, %rd519, %rd89;
	ld.global.f32 	%f197, [%rd90];
	mul.f32 	%f198, %f196, %f197;
	ld.global.u32 	%r203, [%rd80+20];
	mul.wide.s32 	%rd91, %r203, 4;
	add.s64 	%rd92, %rd519, %rd91;
	ld.global.f32 	%f199, [%rd92];
	mul.f32 	%f200, %f198, %f199;
	ld.global.u32 	%r204, [%rd80+24];
	mul.wide.s32 	%rd93, %r204, 4;
	add.s64 	%rd94, %rd519, %rd93;
	ld.global.f32 	%f201, [%rd94];
	mul.f32 	%f202, %f200, %f201;
	ld.global.u32 	%r205, [%rd80+28];
	mul.wide.s32 	%rd95, %r205, 4;
	add.s64 	%rd96, %rd519, %rd95;
	ld.global.f32 	%f203, [%rd96];
	mul.f32 	%f672, %f202, %f203;
	add.s32 	%r421, %r421, 8;
$L__BB0_15:
	setp.eq.s32 	%p16, %r31, 0;
	@%p16 bra 	$L__BB0_22;
	and.b32  	%r34, %r23, 3;
	setp.lt.u32 	%p17, %r31, 4;
	@%p17 bra 	$L__BB0_18;
	mul.wide.s32 	%rd97, %r421, 4;
	add.s64 	%rd98, %rd1, %rd97;
	ld.global.u32 	%r206, [%rd98];
	mul.wide.s32 	%rd99, %r206, 4;
	add.s64 	%rd100, %rd519, %rd99;
	ld.global.f32 	%f205, [%rd100];
	mul.f32 	%f206, %f672, %f205;
	ld.global.u32 	%r207, [%rd98+4];
	mul.wide.s32 	%rd101, %r207, 4;
	add.s64 	%rd102, %rd519, %rd101;
	ld.global.f32 	%f207, [%rd102];
	mul.f32 	%f208, %f206, %f207;
	ld.global.u32 	%r208, [%rd98+8];
	mul.wide.s32 	%rd103, %r208, 4;
	add.s64 	%rd104, %rd519, %rd103;
	ld.global.f32 	%f209, [%rd104];
	mul.f32 	%f210, %f208, %f209;
	ld.global.u32 	%r209, [%rd98+12];
	mul.wide.s32 	%rd105, %r209, 4;
	add.s64 	%rd106, %rd519, %rd105;
	ld.global.f32 	%f211, [%rd106];
	mul.f32 	%f672, %f210, %f211;
	add.s32 	%r421, %r421, 4;
$L__BB0_18:
	setp.eq.s32 	%p18, %r34, 0;
	@%p18 bra 	$L__BB0_22;
	mul.wide.s32 	%rd107, %r421, 4;
	add.s64 	%rd11, %rd1, %rd107;
	ld.global.u32 	%r210, [%rd11];
	mul.wide.s32 	%rd108, %r210, 4;
	add.s64 	%rd109, %rd519, %rd108;
	ld.global.f32 	%f212, [%rd109];
	mul.f32 	%f672, %f672, %f212;
	setp.eq.s32 	%p19, %r34, 1;
	@%p19 bra 	$L__BB0_22;
	ld.global.u32 	%r211, [%rd11+4];
	mul.wide.s32 	%rd110, %r211, 4;
	add.s64 	%rd111, %rd519, %rd110;
	ld.global.f32 	%f213, [%rd111];
	mul.f32 	%f672, %f672, %f213;
	setp.eq.s32 	%p20, %r34, 2;
	@%p20 bra 	$L__BB0_22;
	ld.global.u32 	%r212, [%rd11+8];
	mul.wide.s32 	%rd112, %r212, 4;
	add.s64 	%rd113, %rd519, %rd112;
	ld.global.f32 	%f214, [%rd113];
	mul.f32 	%f672, %f672, %f214;
$L__BB0_22:
	add.f32 	%f673, %f673, %f672;
	setp.lt.s32 	%p21, %r418, %r17;
	@%p21 bra 	$L__BB0_8;
$L__BB0_23:
	mul.f32 	%f216, %f740, %f673;
	cvt.f64.f32 	%fd1, %f4;
	cvt.f64.f32 	%fd2, %f216;
	fma.rn.f64 	%fd7, %fd2, 0d3FD0000000000000, %fd1;
	cvt.rn.f32.f64 	%f217, %fd7;
	st.global.f32 	[%rd10], %f217;
	membar.cta;
	bar.sync 	0;
	ld.global.u32 	%r425, [%rd8];
	ld.global.u32 	%r38, [%rd8+4];
	setp.ge.s32 	%p22, %r425, %r38;
	mov.f32 	%f683, 0f00000000;
	@%p22 bra 	$L__BB0_40;
	mul.wide.s32 	%rd114, %r425, 4;
	add.s64 	%rd115, %rd2, %rd114;
	ld.global.u32 	%r424, [%rd115];
	mov.f32 	%f683, 0f00000000;
$L__BB0_25:
	mov.u32 	%r428, %r424;
	mul.wide.s32 	%rd116, %r425, 4;
	add.s64 	%rd117, %rd3, %rd116;
	ld.global.f32 	%f682, [%rd117];
	add.s32 	%r425, %r425, 1;
	add.s64 	%rd118, %rd2, %rd116;
	ld.global.u32 	%r424, [%rd118+4];
	setp.ge.s32 	%p23, %r428, %r424;
	@%p23 bra 	$L__BB0_39;
	add.s32 	%r213, %r428, 1;
	max.s32 	%r214, %r424, %r213;
	sub.s32 	%r44, %r214, %r428;
	and.b32  	%r45, %r44, 15;
	sub.s32 	%r215, %r428, %r214;
	setp.gt.u32 	%p24, %r215, -16;
	@%p24 bra 	$L__BB0_29;
	mov.b32 	%r427, 0;
$L__BB0_28:
	.pragma "nounroll";
	mul.wide.s32 	%rd119, %r428, 4;
	add.s64 	%rd120, %rd1, %rd119;
	ld.global.u32 	%r217, [%rd120];
	mul.wide.s32 	%rd121, %r217, 4;
	add.s64 	%rd122, %rd519, %rd121;
	ld.global.f32 	%f220, [%rd122];
	mul.f32 	%f221, %f682, %f220;
	ld.global.u32 	%r218, [%rd120+4];
	mul.wide.s32 	%rd123, %r218, 4;
	add.s64 	%rd124, %rd519, %rd123;
	ld.global.f32 	%f222, [%rd124];
	mul.f32 	%f223, %f221, %f222;
	ld.global.u32 	%r219, [%rd120+8];
	mul.wide.s32 	%rd125, %r219, 4;
	add.s64 	%rd126, %rd519, %rd125;
	ld.global.f32 	%f224, [%rd126];
	mul.f32 	%f225, %f223, %f224;
	ld.global.u32 	%r220, [%rd120+12];
	mul.wide.s32 	%rd127, %r220, 4;
	add.s64 	%rd128, %rd519, %rd127;
	ld.global.f32 	%f226, [%rd128];
	mul.f32 	%f227, %f225, %f226;
	ld.global.u32 	%r221, [%rd120+16];
	mul.wide.s32 	%rd129, %r221, 4;
	add.s64 	%rd130, %rd519, %rd129;
	ld.global.f32 	%f228, [%rd130];
	mul.f32 	%f229, %f227, %f228;
	ld.global.u32 	%r222, [%rd120+20];
	mul.wide.s32 	%rd131, %r222, 4;
	add.s64 	%rd132, %rd519, %rd131;
	ld.global.f32 	%f230, [%rd132];
	mul.f32 	%f231, %f229, %f230;
	ld.global.u32 	%r223, [%rd120+24];
	mul.wide.s32 	%rd133, %r223, 4;
	add.s64 	%rd134, %rd519, %rd133;
	ld.global.f32 	%f232, [%rd134];
	mul.f32 	%f233, %f231, %f232;
	ld.global.u32 	%r224, [%rd120+28];
	mul.wide.s32 	%rd135, %r224, 4;
	add.s64 	%rd136, %rd519, %rd135;
	ld.global.f32 	%f234, [%rd136];
	mul.f32 	%f235, %f233, %f234;
	ld.global.u32 	%r225, [%rd120+32];
	mul.wide.s32 	%rd137, %r225, 4;
	add.s64 	%rd138, %rd519, %rd137;
	ld.global.f32 	%f236, [%rd138];
	mul.f32 	%f237, %f235, %f236;
	ld.global.u32 	%r226, [%rd120+36];
	mul.wide.s32 	%rd139, %r226, 4;
	add.s64 	%rd140, %rd519, %rd139;
	ld.global.f32 	%f238, [%rd140];
	mul.f32 	%f239, %f237, %f238;
	ld.global.u32 	%r227, [%rd120+40];
	mul.wide.s32 	%rd141, %r227, 4;
	add.s64 	%rd142, %rd519, %rd141;
	ld.global.f32 	%f240, [%rd142];
	mul.f32 	%f241, %f239, %f240;
	ld.global.u32 	%r228, [%rd120+44];
	mul.wide.s32 	%rd143, %r228, 4;
	add.s64 	%rd144, %rd519, %rd143;
	ld.global.f32 	%f242, [%rd144];
	mul.f32 	%f243, %f241, %f242;
	ld.global.u32 	%r229, [%rd120+48];
	mul.wide.s32 	%rd145, %r229, 4;
	add.s64 	%rd146, %rd519, %rd145;
	ld.global.f32 	%f244, [%rd146];
	mul.f32 	%f245, %f243, %f244;
	ld.global.u32 	%r230, [%rd120+52];
	mul.wide.s32 	%rd147, %r230, 4;
	add.s64 	%rd148, %rd519, %rd147;
	ld.global.f32 	%f246, [%rd148];
	mul.f32 	%f247, %f245, %f246;
	ld.global.u32 	%r231, [%rd120+56];
	mul.wide.s32 	%rd149, %r231, 4;
	add.s64 	%rd150, %rd519, %rd149;
	ld.global.f32 	%f248, [%rd150];
	mul.f32 	%f249, %f247, %f248;
	ld.global.u32 	%r232, [%rd120+60];
	mul.wide.s32 	%rd151, %r232, 4;
	add.s64 	%rd152, %rd519, %rd151;
	ld.global.f32 	%f250, [%rd152];
	mul.f32 	%f682, %f249, %f250;
	add.s32 	%r428, %r428, 16;
	add.s32 	%r427, %r427, 16;
	and.b32  	%r233, %r44, -16;
	setp.ne.s32 	%p25, %r427, %r233;
	@%p25 bra 	$L__BB0_28;
$L__BB0_29:
	setp.eq.s32 	%p26, %r45, 0;
	@%p26 bra 	$L__BB0_39;
	and.b32  	%r51, %r44, 7;
	setp.lt.u32 	%p27, %r45, 8;
	@%p27 bra 	$L__BB0_32;
	mul.wide.s32 	%rd153, %r428, 4;
	add.s64 	%rd154, %rd1, %rd153;
	ld.global.u32 	%r234, [%rd154];
	mul.wide.s32 	%rd155, %r234, 4;
	add.s64 	%rd156, %rd519, %rd155;
	ld.global.f32 	%f252, [%rd156];
	mul.f32 	%f253, %f682, %f252;
	ld.global.u32 	%r235, [%rd154+4];
	mul.wide.s32 	%rd157, %r235, 4;
	add.s64 	%rd158, %rd519, %rd157;
	ld.global.f32 	%f254, [%rd158];
	mul.f32 	%f255, %f253, %f254;
	ld.global.u32 	%r236, [%rd154+8];
	mul.wide.s32 	%rd159, %r236, 4;
	add.s64 	%rd160, %rd519, %rd159;
	ld.global.f32 	%f256, [%rd160];
	mul.f32 	%f257, %f255, %f256;
	ld.global.u32 	%r237, [%rd154+12];
	mul.wide.s32 	%rd161, %r237, 4;
	add.s64 	%rd162, %rd519, %rd161;
	ld.global.f32 	%f258, [%rd162];
	mul.f32 	%f259, %f257, %f258;
	ld.global.u32 	%r238, [%rd154+16];
	mul.wide.s32 	%rd163, %r238, 4;
	add.s64 	%rd164, %rd519, %rd163;
	ld.global.f32 	%f260, [%rd164];
	mul.f32 	%f261, %f259, %f260;
	ld.global.u32 	%r239, [%rd154+20];
	mul.wide.s32 	%rd165, %r239, 4;
	add.s64 	%rd166, %rd519, %rd165;
	ld.global.f32 	%f262, [%rd166];
	mul.f32 	%f263, %f261, %f262;
	ld.global.u32 	%r240, [%rd154+24];
	mul.wide.s32 	%rd167, %r240, 4;
	add.s64 	%rd168, %rd519, %rd167;
	ld.global.f32 	%f264, [%rd168];
	mul.f32 	%f265, %f263, %f264;
	ld.global.u32 	%r241, [%rd154+28];
	mul.wide.s32 	%rd169, %r241, 4;
	add.s64 	%rd170, %rd519, %rd169;
	ld.global.f32 	%f266, [%rd170];
	mul.f32 	%f682, %f265, %f266;
	add.s32 	%r428, %r428, 8;
$L__BB0_32:
	setp.eq.s32 	%p28, %r51, 0;
	@%p28 bra 	$L__BB0_39;
	and.b32  	%r54, %r44, 3;
	setp.lt.u32 	%p29, %r51, 4;
	@%p29 bra 	$L__BB0_35;
	mul.wide.s32 	%rd171, %r428, 4;
	add.s64 	%rd172, %rd1, %rd171;
	ld.global.u32 	%r242, [%rd172];
	mul.wide.s32 	%rd173, %r242, 4;
	add.s64 	%rd174, %rd519, %rd173;
	ld.global.f32 	%f268, [%rd174];
	mul.f32 	%f269, %f682, %f268;
	ld.global.u32 	%r243, [%rd172+4];
	mul.wide.s32 	%rd175, %r243, 4;
	add.s64 	%rd176, %rd519, %rd175;
	ld.global.f32 	%f270, [%rd176];
	mul.f32 	%f271, %f269, %f270;
	ld.global.u32 	%r244, [%rd172+8];
	mul.wide.s32 	%rd177, %r244, 4;
	add.s64 	%rd178, %rd519, %rd177;
	ld.global.f32 	%f272, [%rd178];
	mul.f32 	%f273, %f271, %f272;
	ld.global.u32 	%r245, [%rd172+12];
	mul.wide.s32 	%rd179, %r245, 4;
	add.s64 	%rd180, %rd519, %rd179;
	ld.global.f32 	%f274, [%rd180];
	mul.f32 	%f682, %f273, %f274;
	add.s32 	%r428, %r428, 4;
$L__BB0_35:
	setp.eq.s32 	%p30, %r54, 0;
	@%p30 bra 	$L__BB0_39;
	mul.wide.s32 	%rd181, %r428, 4;
	add.s64 	%rd12, %rd1, %rd181;
	ld.global.u32 	%r246, [%rd12];
	mul.wide.s32 	%rd182, %r246, 4;
	add.s64 	%rd183, %rd519, %rd182;
	ld.global.f32 	%f275, [%rd183];
	mul.f32 	%f682, %f682, %f275;
	setp.eq.s32 	%p31, %r54, 1;
	@%p31 bra 	$L__BB0_39;
	ld.global.u32 	%r247, [%rd12+4];
	mul.wide.s32 	%rd184, %r247, 4;
	add.s64 	%rd185, %rd519, %rd184;
	ld.global.f32 	%f276, [%rd185];
	mul.f32 	%f682, %f682, %f276;
	setp.eq.s32 	%p32, %r54, 2;
	@%p32 bra 	$L__BB0_39;
	ld.global.u32 	%r248, [%rd12+8];
	mul.wide.s32 	%rd186, %r248, 4;
	add.s64 	%rd187, %rd519, %rd186;
	ld.global.f32 	%f277, [%rd187];
	mul.f32 	%f682, %f682, %f277;
$L__BB0_39:
	add.f32 	%f683, %f683, %f682;
	setp.lt.s32 	%p33, %r425, %r38;
	@%p33 bra 	$L__BB0_25;
$L__BB0_40:
	mul.f32 	%f279, %f740, %f683;
	fma.rn.f64 	%fd8, %fd2, 0d3FB8000000000000, %fd1;
	cvt.f64.f32 	%fd3, %f279;
	fma.rn.f64 	%fd9, %fd3, 0d3FD2000000000000, %fd8;
	cvt.rn.f32.f64 	%f280, %fd9;
	st.global.f32 	[%rd10], %f280;
	membar.cta;
	bar.sync 	0;
	ld.global.u32 	%r432, [%rd8];
	ld.global.u32 	%r58, [%rd8+4];
	setp.ge.s32 	%p34, %r432, %r58;
	mov.f32 	%f693, 0f00000000;
	@%p34 bra 	$L__BB0_57;
	mul.wide.s32 	%rd188, %r432, 4;
	add.s64 	%rd189, %rd2, %rd188;
	ld.global.u32 	%r431, [%rd189];
	mov.f32 	%f693, 0f00000000;
$L__BB0_42:
	mov.u32 	%r435, %r431;
	mul.wide.s32 	%rd190, %r432, 4;
	add.s64 	%rd191, %rd3, %rd190;
	ld.global.f32 	%f692, [%rd191];
	add.s32 	%r432, %r432, 1;
	add.s64 	%rd192, %rd2, %rd190;
	ld.global.u32 	%r431, [%rd192+4];
	setp.ge.s32 	%p35, %r435, %r431;
	@%p35 bra 	$L__BB0_56;
	add.s32 	%r249, %r435, 1;
	max.s32 	%r250, %r431, %r249;
	sub.s32 	%r64, %r250, %r435;
	and.b32  	%r65, %r64, 15;
	sub.s32 	%r251, %r435, %r250;
	setp.gt.u32 	%p36, %r251, -16;
	@%p36 bra 	$L__BB0_46;
	mov.b32 	%r434, 0;
$L__BB0_45:
	.pragma "nounroll";
	mul.wide.s32 	%rd193, %r435, 4;
	add.s64 	%rd194, %rd1, %rd193;
	ld.global.u32 	%r253, [%rd194];
	mul.wide.s32 	%rd195, %r253, 4;
	add.s64 	%rd196, %rd519, %rd195;
	ld.global.f32 	%f283, [%rd196];
	mul.f32 	%f284, %f692, %f283;
	ld.global.u32 	%r254, [%rd194+4];
	mul.wide.s32 	%rd197, %r254, 4;
	add.s64 	%rd198, %rd519, %rd197;
	ld.global.f32 	%f285, [%rd198];
	mul.f32 	%f286, %f284, %f285;
	ld.global.u32 	%r255, [%rd194+8];
	mul.wide.s32 	%rd199, %r255, 4;
	add.s64 	%rd200, %rd519, %rd199;
	ld.global.f32 	%f287, [%rd200];
	mul.f32 	%f288, %f286, %f287;
	ld.global.u32 	%r256, [%rd194+12];
	mul.wide.s32 	%rd201, %r256, 4;
	add.s64 	%rd202, %rd519, %rd201;
	ld.global.f32 	%f289, [%rd202];
	mul.f32 	%f290, %f288, %f289;
	ld.global.u32 	%r257, [%rd194+16];
	mul.wide.s32 	%rd203, %r257, 4;
	add.s64 	%rd204, %rd519, %rd203;
	ld.global.f32 	%f291, [%rd204];
	mul.f32 	%f292, %f290, %f291;
	ld.global.u32 	%r258, [%rd194+20];
	mul.wide.s32 	%rd205, %r258, 4;
	add.s64 	%rd206, %rd519, %rd205;
	ld.global.f32 	%f293, [%rd206];
	mul.f32 	%f294, %f292, %f293;
	ld.global.u32 	%r259, [%rd194+24];
	mul.wide.s32 	%rd207, %r259, 4;
	add.s64 	%rd208, %rd519, %rd207;
	ld.global.f32 	%f295, [%rd208];
	mul.f32 	%f296, %f294, %f295;
	ld.global.u32 	%r260, [%rd194+28];
	mul.wide.s32 	%rd209, %r260, 4;
	add.s64 	%rd210, %rd519, %rd209;
	ld.global.f32 	%f297, [%rd210];
	mul.f32 	%f298, %f296, %f297;
	ld.global.u32 	%r261, [%rd194+32];
	mul.wide.s32 	%rd211, %r261, 4;
	add.s64 	%rd212, %rd519, %rd211;
	ld.global.f32 	%f299, [%rd212];
	mul.f32 	%f300, %f298, %f299;
	ld.global.u32 	%r262, [%rd194+36];
	mul.wide.s32 	%rd213, %r262, 4;
	add.s64 	%rd214, %rd519, %rd213;
	ld.global.f32 	%f301, [%rd214];
	mul.f32 	%f302, %f300, %f301;
	ld.global.u32 	%r263, [%rd194+40];
	mul.wide.s32 	%rd215, %r263, 4;
	add.s64 	%rd216, %rd519, %rd215;
	ld.global.f32 	%f303, [%rd216];
	mul.f32 	%f304, %f302, %f303;
	ld.global.u32 	%r264, [%rd194+44];
	mul.wide.s32 	%rd217, %r264, 4;
	add.s64 	%rd218, %rd519, %rd217;
	ld.global.f32 	%f305, [%rd218];
	mul.f32 	%f306, %f304, %f305;
	ld.global.u32 	%r265, [%rd194+48];
	mul.wide.s32 	%rd219, %r265, 4;
	add.s64 	%rd220, %rd519, %rd219;
	ld.global.f32 	%f307, [%rd220];
	mul.f32 	%f308, %f306, %f307;
	ld.global.u32 	%r266, [%rd194+52];
	mul.wide.s32 	%rd221, %r266, 4;
	add.s64 	%rd222, %rd519, %rd221;
	ld.global.f32 	%f309, [%rd222];
	mul.f32 	%f310, %f308, %f309;
	ld.global.u32 	%r267, [%rd194+56];
	mul.wide.s32 	%rd223, %r267, 4;
	add.s64 	%rd224, %rd519, %rd223;
	ld.global.f32 	%f311, [%rd224];
	mul.f32 	%f312, %f310, %f311;
	ld.global.u32 	%r268, [%rd194+60];
	mul.wide.s32 	%rd225, %r268, 4;
	add.s64 	%rd226, %rd519, %rd225;
	ld.global.f32 	%f313, [%rd226];
	mul.f32 	%f692, %f312, %f313;
	add.s32 	%r435, %r435, 16;
	add.s32 	%r434, %r434, 16;
	and.b32  	%r269, %r64, -16;
	setp.ne.s32 	%p37, %r434, %r269;
	@%p37 bra 	$L__BB0_45;
$L__BB0_46:
	setp.eq.s32 	%p38, %r65, 0;
	@%p38 bra 	$L__BB0_56;
	and.b32  	%r71, %r64, 7;
	setp.lt.u32 	%p39, %r65, 8;
	@%p39 bra 	$L__BB0_49;
	mul.wide.s32 	%rd227, %r435, 4;
	add.s64 	%rd228, %rd1, %rd227;
	ld.global.u32 	%r270, [%rd228];
	mul.wide.s32 	%rd229, %r270, 4;
	add.s64 	%rd230, %rd519, %rd229;
	ld.global.f32 	%f315, [%rd230];
	mul.f32 	%f316, %f692, %f315;
	ld.global.u32 	%r271, [%rd228+4];
	mul.wide.s32 	%rd231, %r271, 4;
	add.s64 	%rd232, %rd519, %rd231;
	ld.global.f32 	%f317, [%rd232];
	mul.f32 	%f318, %f316, %f317;
	ld.global.u32 	%r272, [%rd228+8];
	mul.wide.s32 	%rd233, %r272, 4;
	add.s64 	%rd234, %rd519, %rd233;
	ld.global.f32 	%f319, [%rd234];
	mul.f32 	%f320, %f318, %f319;
	ld.global.u32 	%r273, [%rd228+12];
	mul.wide.s32 	%rd235, %r273, 4;
	add.s64 	%rd236, %rd519, %rd235;
	ld.global.f32 	%f321, [%rd236];
	mul.f32 	%f322, %f320, %f321;
	ld.global.u32 	%r274, [%rd228+16];
	mul.wide.s32 	%rd237, %r274, 4;
	add.s64 	%rd238, %rd519, %rd237;
	ld.global.f32 	%f323, [%rd238];
	mul.f32 	%f324, %f322, %f323;
	ld.global.u32 	%r275, [%rd228+20];
	mul.wide.s32 	%rd239, %r275, 4;
	add.s64 	%rd240, %rd519, %rd239;
	ld.global.f32 	%f325, [%rd240];
	mul.f32 	%f326, %f324, %f325;
	ld.global.u32 	%r276, [%rd228+24];
	mul.wide.s32 	%rd241, %r276, 4;
	add.s64 	%rd242, %rd519, %rd241;
	ld.global.f32 	%f327, [%rd242];
	mul.f32 	%f328, %f326, %f327;
	ld.global.u32 	%r277, [%rd228+28];
	mul.wide.s32 	%rd243, %r277, 4;
	add.s64 	%rd244, %rd519, %rd243;
	ld.global.f32 	%f329, [%rd244];
	mul.f32 	%f692, %f328, %f329;
	add.s32 	%r435, %r435, 8;
$L__BB0_49:
	setp.eq.s32 	%p40, %r71, 0;
	@%p40 bra 	$L__BB0_56;
	and.b32  	%r74, %r64, 3;
	setp.lt.u32 	%p41, %r71, 4;
	@%p41 bra 	$L__BB0_52;
	mul.wide.s32 	%rd245, %r435, 4;
	add.s64 	%rd246, %rd1, %rd245;
	ld.global.u32 	%r278, [%rd246];
	mul.wide.s32 	%rd247, %r278, 4;
	add.s64 	%rd248, %rd519, %rd247;
	ld.global.f32 	%f331, [%rd248];
	mul.f32 	%f332, %f692, %f331;
	ld.global.u32 	%r279, [%rd246+4];
	mul.wide.s32 	%rd249, %r279, 4;
	add.s64 	%rd250, %rd519, %rd249;
	ld.global.f32 	%f333, [%rd250];
	mul.f32 	%f334, %f332, %f333;
	ld.global.u32 	%r280, [%rd246+8];
	mul.wide.s32 	%rd251, %r280, 4;
	add.s64 	%rd252, %rd519, %rd251;
	ld.global.f32 	%f335, [%rd252];
	mul.f32 	%f336, %f334, %f335;
	ld.global.u32 	%r281, [%rd246+12];
	mul.wide.s32 	%rd253, %r281, 4;
	add.s64 	%rd254, %rd519, %rd253;
	ld.global.f32 	%f337, [%rd254];
	mul.f32 	%f692, %f336, %f337;
	add.s32 	%r435, %r435, 4;
$L__BB0_52:
	setp.eq.s32 	%p42, %r74, 0;
	@%p42 bra 	$L__BB0_56;
	mul.wide.s32 	%rd255, %r435, 4;
	add.s64 	%rd13, %rd1, %rd255;
	ld.global.u32 	%r282, [%rd13];
	mul.wide.s32 	%rd256, %r282, 4;
	add.s64 	%rd257, %rd519, %rd256;
	ld.global.f32 	%f338, [%rd257];
	mul.f32 	%f692, %f692, %f338;
	setp.eq.s32 	%p43, %r74, 1;
	@%p43 bra 	$L__BB0_56;
	ld.global.u32 	%r283, [%rd13+4];
	mul.wide.s32 	%rd258, %r283, 4;
	add.s64 	%rd259, %rd519, %rd258;
	ld.global.f32 	%f339, [%rd259];
	mul.f32 	%f692, %f692, %f339;
	setp.eq.s32 	%p44, %r74, 2;
	@%p44 bra 	$L__BB0_56;
	ld.global.u32 	%r284, [%rd13+8];
	mul.wide.s32 	%rd260, %r284, 4;
	add.s64 	%rd261, %rd519, %rd260;
	ld.global.f32 	%f340, [%rd261];
	mul.f32 	%f692, %f692, %f340;
$L__BB0_56:
	add.f32 	%f693, %f693, %f692;
	setp.lt.s32 	%p45, %r432, %r58;
	@%p45 bra 	$L__BB0_42;
$L__BB0_57:
	mul.f32 	%f342, %f740, %f693;
	fma.rn.f64 	%fd10, %fd2, 0d3FEC23E39189614C, %fd1;
	fma.rn.f64 	%fd11, %fd3, 0dC00A37B2A108BD3C, %fd10;
	cvt.f64.f32 	%fd4, %f342;
	fma.rn.f64 	%fd12, %fd4, 0d400A912FE408DB10, %fd11;
	cvt.rn.f32.f64 	%f343, %fd12;
	st.global.f32 	[%rd10], %f343;
	membar.cta;
	bar.sync 	0;
	ld.global.u32 	%r439, [%rd8];
	ld.global.u32 	%r78, [%rd8+4];
	setp.ge.s32 	%p46, %r439, %r78;
	mov.f32 	%f703, 0f00000000;
	@%p46 bra 	$L__BB0_74;
	mul.wide.s32 	%rd262, %r439, 4;
	add.s64 	%rd263, %rd2, %rd262;
	ld.global.u32 	%r438, [%rd263];
	mov.f32 	%f703, 0f00000000;
$L__BB0_59:
	mov.u32 	%r442, %r438;
	mul.wide.s32 	%rd264, %r439, 4;
	add.s64 	%rd265, %rd3, %rd264;
	ld.global.f32 	%f702, [%rd265];
	add.s32 	%r439, %r439, 1;
	add.s64 	%rd266, %rd2, %rd264;
	ld.global.u32 	%r438, [%rd266+4];
	setp.ge.s32 	%p47, %r442, %r438;
	@%p47 bra 	$L__BB0_73;
	add.s32 	%r285, %r442, 1;
	max.s32 	%r286, %r438, %r285;
	sub.s32 	%r84, %r286, %r442;
	and.b32  	%r85, %r84, 15;
	sub.s32 	%r287, %r442, %r286;
	setp.gt.u32 	%p48, %r287, -16;
	@%p48 bra 	$L__BB0_63;
	mov.b32 	%r441, 0;
$L__BB0_62:
	.pragma "nounroll";
	mul.wide.s32 	%rd267, %r442, 4;
	add.s64 	%rd268, %rd1, %rd267;
	ld.global.u32 	%r289, [%rd268];
	mul.wide.s32 	%rd269, %r289, 4;
	add.s64 	%rd270, %rd519, %rd269;
	ld.global.f32 	%f346, [%rd270];
	mul.f32 	%f347, %f702, %f346;
	ld.global.u32 	%r290, [%rd268+4];
	mul.wide.s32 	%rd271, %r290, 4;
	add.s64 	%rd272, %rd519, %rd271;
	ld.global.f32 	%f348, [%rd272];
	mul.f32 	%f349, %f347, %f348;
	ld.global.u32 	%r291, [%rd268+8];
	mul.wide.s32 	%rd273, %r291, 4;
	add.s64 	%rd274, %rd519, %rd273;
	ld.global.f32 	%f350, [%rd274];
	mul.f32 	%f351, %f349, %f350;
	ld.global.u32 	%r292, [%rd268+12];
	mul.wide.s32 	%rd275, %r292, 4;
	add.s64 	%rd276, %rd519, %rd275;
	ld.global.f32 	%f352, [%rd276];
	mul.f32 	%f353, %f351, %f352;
	ld.global.u32 	%r293, [%rd268+16];
	mul.wide.s32 	%rd277, %r293, 4;
	add.s64 	%rd278, %rd519, %rd277;
	ld.global.f32 	%f354, [%rd278];
	mul.f32 	%f355, %f353, %f354;
	ld.global.u32 	%r294, [%rd268+20];
	mul.wide.s32 	%rd279, %r294, 4;
	add.s64 	%rd280, %rd519, %rd279;
	ld.global.f32 	%f356, [%rd280];
	mul.f32 	%f357, %f355, %f356;
	ld.global.u32 	%r295, [%rd268+24];
	mul.wide.s32 	%rd281, %r295, 4;
	add.s64 	%rd282, %rd519, %rd281;
	ld.global.f32 	%f358, [%rd282];
	mul.f32 	%f359, %f357, %f358;
	ld.global.u32 	%r296, [%rd268+28];
	mul.wide.s32 	%rd283, %r296, 4;
	add.s64 	%rd284, %rd519, %rd283;
	ld.global.f32 	%f360, [%rd284];
	mul.f32 	%f361, %f359, %f360;
	ld.global.u32 	%r297, [%rd268+32];
	mul.wide.s32 	%rd285, %r297, 4;
	add.s64 	%rd286, %rd519, %rd285;
	ld.global.f32 	%f362, [%rd286];
	mul.f32 	%f363, %f361, %f362;
	ld.global.u32 	%r298, [%rd268+36];
	mul.wide.s32 	%rd287, %r298, 4;
	add.s64 	%rd288, %rd519, %rd287;
	ld.global.f32 	%f364, [%rd288];
	mul.f32 	%f365, %f363, %f364;
	ld.global.u32 	%r299, [%rd268+40];
	mul.wide.s32 	%rd289, %r299, 4;
	add.s64 	%rd290, %rd519, %rd289;
	ld.global.f32 	%f366, [%rd290];
	mul.f32 	%f367, %f365, %f366;
	ld.global.u32 	%r300, [%rd268+44];
	mul.wide.s32 	%rd291, %r300, 4;
	add.s64 	%rd292, %rd519, %rd291;
	ld.global.f32 	%f368, [%rd292];
	mul.f32 	%f369, %f367, %f368;
	ld.global.u32 	%r301, [%rd268+48];
	mul.wide.s32 	%rd293, %r301, 4;
	add.s64 	%rd294, %rd519, %rd293;
	ld.global.f32 	%f370, [%rd294];
	mul.f32 	%f371, %f369, %f370;
	ld.global.u32 	%r302, [%rd268+52];
	mul.wide.s32 	%rd295, %r302, 4;
	add.s64 	%rd296, %rd519, %rd295;
	ld.global.f32 	%f372, [%rd296];
	mul.f32 	%f373, %f371, %f372;
	ld.global.u32 	%r303, [%rd268+56];
	mul.wide.s32 	%rd297, %r303, 4;
	add.s64 	%rd298, %rd519, %rd297;
	ld.global.f32 	%f374, [%rd298];
	mul.f32 	%f375, %f373, %f374;
	ld.global.u32 	%r304, [%rd268+60];
	mul.wide.s32 	%rd299, %r304, 4;
	add.s64 	%rd300, %rd519, %rd299;
	ld.global.f32 	%f376, [%rd300];
	mul.f32 	%f702, %f375, %f376;
	add.s32 	%r442, %r442, 16;
	add.s32 	%r441, %r441, 16;
	and.b32  	%r305, %r84, -16;
	setp.ne.s32 	%p49, %r441, %r305;
	@%p49 bra 	$L__BB0_62;
$L__BB0_63:
	setp.eq.s32 	%p50, %r85, 0;
	@%p50 bra 	$L__BB0_73;
	and.b32  	%r91, %r84, 7;
	setp.lt.u32 	%p51, %r85, 8;
	@%p51 bra 	$L__BB0_66;
	mul.wide.s32 	%rd301, %r442, 4;
	add.s64 	%rd302, %rd1, %rd301;
	ld.global.u32 	%r306, [%rd302];
	mul.wide.s32 	%rd303, %r306, 4;
	add.s64 	%rd304, %rd519, %rd303;
	ld.global.f32 	%f378, [%rd304];
	mul.f32 	%f379, %f702, %f378;
	ld.global.u32 	%r307, [%rd302+4];
	mul.wide.s32 	%rd305, %r307, 4;
	add.s64 	%rd306, %rd519, %rd305;
	ld.global.f32 	%f380, [%rd306];
	mul.f32 	%f381, %f379, %f380;
	ld.global.u32 	%r308, [%rd302+8];
	mul.wide.s32 	%rd307, %r308, 4;
	add.s64 	%rd308, %rd519, %rd307;
	ld.global.f32 	%f382, [%rd308];
	mul.f32 	%f383, %f381, %f382;
	ld.global.u32 	%r309, [%rd302+12];
	mul.wide.s32 	%rd309, %r309, 4;
	add.s64 	%rd310, %rd519, %rd309;
	ld.global.f32 	%f384, [%rd310];
	mul.f32 	%f385, %f383, %f384;
	ld.global.u32 	%r310, [%rd302+16];
	mul.wide.s32 	%rd311, %r310, 4;
	add.s64 	%rd312, %rd519, %rd311;
	ld.global.f32 	%f386, [%rd312];
	mul.f32 	%f387, %f385, %f386;
	ld.global.u32 	%r311, [%rd302+20];
	mul.wide.s32 	%rd313, %r311, 4;
	add.s64 	%rd314, %rd519, %rd313;
	ld.global.f32 	%f388, [%rd314];
	mul.f32 	%f389, %f387, %f388;
	ld.global.u32 	%r312, [%rd302+24];
	mul.wide.s32 	%rd315, %r312, 4;
	add.s64 	%rd316, %rd519, %rd315;
	ld.global.f32 	%f390, [%rd316];
	mul.f32 	%f391, %f389, %f390;
	ld.global.u32 	%r313, [%rd302+28];
	mul.wide.s32 	%rd317, %r313, 4;
	add.s64 	%rd318, %rd519, %rd317;
	ld.global.f32 	%f392, [%rd318];
	mul.f32 	%f702, %f391, %f392;
	add.s32 	%r442, %r442, 8;
$L__BB0_66:
	setp.eq.s32 	%p52, %r91, 0;
	@%p52 bra 	$L__BB0_73;
	and.b32  	%r94, %r84, 3;
	setp.lt.u32 	%p53, %r91, 4;
	@%p53 bra 	$L__BB0_69;
	mul.wide.s32 	%rd319, %r442, 4;
	add.s64 	%rd320, %rd1, %rd319;
	ld.global.u32 	%r314, [%rd320];
	mul.wide.s32 	%rd321, %r314, 4;
	add.s64 	%rd322, %rd519, %rd321;
	ld.global.f32 	%f394, [%rd322];
	mul.f32 	%f395, %f702, %f394;
	ld.global.u32 	%r315, [%rd320+4];
	mul.wide.s32 	%rd323, %r315, 4;
	add.s64 	%rd324, %rd519, %rd323;
	ld.global.f32 	%f396, [%rd324];
	mul.f32 	%f397, %f395, %f396;
	ld.global.u32 	%r316, [%rd320+8];
	mul.wide.s32 	%rd325, %r316, 4;
	add.s64 	%rd326, %rd519, %rd325;
	ld.global.f32 	%f398, [%rd326];
	mul.f32 	%f399, %f397, %f398;
	ld.global.u32 	%r317, [%rd320+12];
	mul.wide.s32 	%rd327, %r317, 4;
	add.s64 	%rd328, %rd519, %rd327;
	ld.global.f32 	%f400, [%rd328];
	mul.f32 	%f702, %f399, %f400;
	add.s32 	%r442, %r442, 4;
$L__BB0_69:
	setp.eq.s32 	%p54, %r94, 0;
	@%p54 bra 	$L__BB0_73;
	mul.wide.s32 	%rd329, %r442, 4;
	add.s64 	%rd14, %rd1, %rd329;
	ld.global.u32 	%r318, [%rd14];
	mul.wide.s32 	%rd330, %r318, 4;
	add.s64 	%rd331, %rd519, %rd330;
	ld.global.f32 	%f401, [%rd331];
	mul.f32 	%f702, %f702, %f401;
	setp.eq.s32 	%p55, %r94, 1;
	@%p55 bra 	$L__BB0_73;
	ld.global.u32 	%r319, [%rd14+4];
	mul.wide.s32 	%rd332, %r319, 4;
	add.s64 	%rd333, %rd519, %rd332;
	ld.global.f32 	%f402, [%rd333];
	mul.f32 	%f702, %f702, %f402;
	setp.eq.s32 	%p56, %r94, 2;
	@%p56 bra 	$L__BB0_73;
	ld.global.u32 	%r320, [%rd14+8];
	mul.wide.s32 	%rd334, %r320, 4;
	add.s64 	%rd335, %rd519, %rd334;
	ld.global.f32 	%f403, [%rd335];
	mul.f32 	%f702, %f702, %f403;
$L__BB0_73:
	add.f32 	%f703, %f703, %f702;
	setp.lt.s32 	%p57, %r439, %r78;
	@%p57 bra 	$L__BB0_59;
$L__BB0_74:
	mul.f32 	%f405, %f740, %f703;
	fma.rn.f64 	%fd13, %fd2, 0d4000425ED097B426, %fd1;
	fma.rn.f64 	%fd14, %fd3, 0dC020000000000000, %fd13;
	fma.rn.f64 	%fd15, %fd4, 0d401CB1A72C69CB1A, %fd14;
	cvt.f64.f32 	%fd5, %f405;
	fma.rn.f64 	%fd16, %fd5, 0dBFCA5AD296B4A5AD, %fd15;
	cvt.rn.f32.f64 	%f406, %fd16;
	st.global.f32 	[%rd10], %f406;
	membar.cta;
	bar.sync 	0;
	ld.global.u32 	%r446, [%rd8];
	ld.global.u32 	%r98, [%rd8+4];
	setp.ge.s32 	%p58, %r446, %r98;
	mov.f32 	%f713, 0f00000000;
	@%p58 bra 	$L__BB0_91;
	mul.wide.s32 	%rd336, %r446, 4;
	add.s64 	%rd337, %rd2, %rd336;
	ld.global.u32 	%r445, [%rd337];
	mov.f32 	%f713, 0f00000000;
$L__BB0_76:
	mov.u32 	%r449, %r445;
	mul.wide.s32 	%rd338, %r446, 4;
	add.s64 	%rd339, %rd3, %rd338;
	ld.global.f32 	%f712, [%rd339];
	add.s32 	%r446, %r446, 1;
	add.s64 	%rd340, %rd2, %rd338;
	ld.global.u32 	%r445, [%rd340+4];
	setp.ge.s32 	%p59, %r449, %r445;
	@%p59 bra 	$L__BB0_90;
	add.s32 	%r321, %r449, 1;
	max.s32 	%r322, %r445, %r321;
	sub.s32 	%r104, %r322, %r449;
	and.b32  	%r105, %r104, 15;
	sub.s32 	%r323, %r449, %r322;
	setp.gt.u32 	%p60, %r323, -16;
	@%p60 bra 	$L__BB0_80;
	mov.b32 	%r448, 0;
$L__BB0_79:
	.pragma "nounroll";
	mul.wide.s32 	%rd341, %r449, 4;
	add.s64 	%rd342, %rd1, %rd341;
	ld.global.u32 	%r325, [%rd342];
	mul.wide.s32 	%rd343, %r325, 4;
	add.s64 	%rd344, %rd519, %rd343;
	ld.global.f32 	%f409, [%rd344];
	mul.f32 	%f410, %f712, %f409;
	ld.global.u32 	%r326, [%rd342+4];
	mul.wide.s32 	%rd345, %r326, 4;
	add.s64 	%rd346, %rd519, %rd345;
	ld.global.f32 	%f411, [%rd346];
	mul.f32 	%f412, %f410, %f411;
	ld.global.u32 	%r327, [%rd342+8];
	mul.wide.s32 	%rd347, %r327, 4;
	add.s64 	%rd348, %rd519, %rd347;
	ld.global.f32 	%f413, [%rd348];
	mul.f32 	%f414, %f412, %f413;
	ld.global.u32 	%r328, [%rd342+12];
	mul.wide.s32 	%rd349, %r328, 4;
	add.s64 	%rd350, %rd519, %rd349;
	ld.global.f32 	%f415, [%rd350];
	mul.f32 	%f416, %f414, %f415;
	ld.global.u32 	%r329, [%rd342+16];
	mul.wide.s32 	%rd351, %r329, 4;
	add.s64 	%rd352, %rd519, %rd351;
	ld.global.f32 	%f417, [%rd352];
	mul.f32 	%f418, %f416, %f417;
	ld.global.u32 	%r330, [%rd342+20];
	mul.wide.s32 	%rd353, %r330, 4;
	add.s64 	%rd354, %rd519, %rd353;
	ld.global.f32 	%f419, [%rd354];
	mul.f32 	%f420, %f418, %f419;
	ld.global.u32 	%r331, [%rd342+24];
	mul.wide.s32 	%rd355, %r331, 4;
	add.s64 	%rd356, %rd519, %rd355;
	ld.global.f32 	%f421, [%rd356];
	mul.f32 	%f422, %f420, %f421;
	ld.global.u32 	%r332, [%rd342+28];
	mul.wide.s32 	%rd357, %r332, 4;
	add.s64 	%rd358, %rd519, %rd357;
	ld.global.f32 	%f423, [%rd358];
	mul.f32 	%f424, %f422, %f423;
	ld.global.u32 	%r333, [%rd342+32];
	mul.wide.s32 	%rd359, %r333, 4;
	add.s64 	%rd360, %rd519, %rd359;
	ld.global.f32 	%f425, [%rd360];
	mul.f32 	%f426, %f424, %f425;
	ld.global.u32 	%r334, [%rd342+36];
	mul.wide.s32 	%rd361, %r334, 4;
	add.s64 	%rd362, %rd519, %rd361;
	ld.global.f32 	%f427, [%rd362];
	mul.f32 	%f428, %f426, %f427;
	ld.global.u32 	%r335, [%rd342+40];
	mul.wide.s32 	%rd363, %r335, 4;
	add.s64 	%rd364, %rd519, %rd363;
	ld.global.f32 	%f429, [%rd364];
	mul.f32 	%f430, %f428, %f429;
	ld.global.u32 	%r336, [%rd342+44];
	mul.wide.s32 	%rd365, %r336, 4;
	add.s64 	%rd366, %rd519, %rd365;
	ld.global.f32 	%f431, [%rd366];
	mul.f32 	%f432, %f430, %f431;
	ld.global.u32 	%r337, [%rd342+48];
	mul.wide.s32 	%rd367, %r337, 4;
	add.s64 	%rd368, %rd519, %rd367;
	ld.global.f32 	%f433, [%rd368];
	mul.f32 	%f434, %f432, %f433;
	ld.global.u32 	%r338, [%rd342+52];
	mul.wide.s32 	%rd369, %r338, 4;
	add.s64 	%rd370, %rd519, %rd369;
	ld.global.f32 	%f435, [%rd370];
	mul.f32 	%f436, %f434, %f435;
	ld.global.u32 	%r339, [%rd342+56];
	mul.wide.s32 	%rd371, %r339, 4;
	add.s64 	%rd372, %rd519, %rd371;
	ld.global.f32 	%f437, [%rd372];
	mul.f32 	%f438, %f436, %f437;
	ld.global.u32 	%r340, [%rd342+60];
	mul.wide.s32 	%rd373, %r340, 4;
	add.s64 	%rd374, %rd519, %rd373;
	ld.global.f32 	%f439, [%rd374];
	mul.f32 	%f712, %f438, %f439;
	add.s32 	%r449, %r449, 16;
	add.s32 	%r448, %r448, 16;
	and.b32  	%r341, %r104, -16;
	setp.ne.s32 	%p61, %r448, %r341;
	@%p61 bra 	$L__BB0_79;
$L__BB0_80:
	setp.eq.s32 	%p62, %r105, 0;
	@%p62 bra 	$L__BB0_90;
	and.b32  	%r111, %r104, 7;
	setp.lt.u32 	%p63, %r105, 8;
	@%p63 bra 	$L__BB0_83;
	mul.wide.s32 	%rd375, %r449, 4;
	add.s64 	%rd376, %rd1, %rd375;
	ld.global.u32 	%r342, [%rd376];
	mul.wide.s32 	%rd377, %r342, 4;
	add.s64 	%rd378, %rd519, %rd377;
	ld.global.f32 	%f441, [%rd378];
	mul.f32 	%f442, %f712, %f441;
	ld.global.u32 	%r343, [%rd376+4];
	mul.wide.s32 	%rd379, %r343, 4;
	add.s64 	%rd380, %rd519, %rd379;
	ld.global.f32 	%f443, [%rd380];
	mul.f32 	%f444, %f442, %f443;
	ld.global.u32 	%r344, [%rd376+8];
	mul.wide.s32 	%rd381, %r344, 4;
	add.s64 	%rd382, %rd519, %rd381;
	ld.global.f32 	%f445, [%rd382];
	mul.f32 	%f446, %f444, %f445;
	ld.global.u32 	%r345, [%rd376+12];
	mul.wide.s32 	%rd383, %r345, 4;
	add.s64 	%rd384, %rd519, %rd383;
	ld.global.f32 	%f447, [%rd384];
	mul.f32 	%f448, %f446, %f447;
	ld.global.u32 	%r346, [%rd376+16];
	mul.wide.s32 	%rd385, %r346, 4;
	add.s64 	%rd386, %rd519, %rd385;
	ld.global.f32 	%f449, [%rd386];
	mul.f32 	%f450, %f448, %f449;
	ld.global.u32 	%r347, [%rd376+20];
	mul.wide.s32 	%rd387, %r347, 4;
	add.s64 	%rd388, %rd519, %rd387;
	ld.global.f32 	%f451, [%rd388];
	mul.f32 	%f452, %f450, %f451;
	ld.global.u32 	%r348, [%rd376+24];
	mul.wide.s32 	%rd389, %r348, 4;
	add.s64 	%rd390, %rd519, %rd389;
	ld.global.f32 	%f453, [%rd390];
	mul.f32 	%f454, %f452, %f453;
	ld.global.u32 	%r349, [%rd376+28];
	mul.wide.s32 	%rd391, %r349, 4;
	add.s64 	%rd392, %rd519, %rd391;
	ld.global.f32 	%f455, [%rd392];
	mul.f32 	%f712, %f454, %f455;
	add.s32 	%r449, %r449, 8;
$L__BB0_83:
	setp.eq.s32 	%p64, %r111, 0;
	@%p64 bra 	$L__BB0_90;
	and.b32  	%r114, %r104, 3;
	setp.lt.u32 	%p65, %r111, 4;
	@%p65 bra 	$L__BB0_86;
	mul.wide.s32 	%rd393, %r449, 4;
	add.s64 	%rd394, %rd1, %rd393;
	ld.global.u32 	%r350, [%rd394];
	mul.wide.s32 	%rd395, %r350, 4;
	add.s64 	%rd396, %rd519, %rd395;
	ld.global.f32 	%f457, [%rd396];
	mul.f32 	%f458, %f712, %f457;
	ld.global.u32 	%r351, [%rd394+4];
	mul.wide.s32 	%rd397, %r351, 4;
	add.s64 	%rd398, %rd519, %rd397;
	ld.global.f32 	%f459, [%rd398];
	mul.f32 	%f460, %f458, %f459;
	ld.global.u32 	%r352, [%rd394+8];
	mul.wide.s32 	%rd399, %r352, 4;
	add.s64 	%rd400, %rd519, %rd399;
	ld.global.f32 	%f461, [%rd400];
	mul.f32 	%f462, %f460, %f461;
	ld.global.u32 	%r353, [%rd394+12];
	mul.wide.s32 	%rd401, %r353, 4;
	add.s64 	%rd402, %rd519, %rd401;
	ld.global.f32 	%f463, [%rd402];
	mul.f32 	%f712, %f462, %f463;
	add.s32 	%r449, %r449, 4;
$L__BB0_86:
	setp.eq.s32 	%p66, %r114, 0;
	@%p66 bra 	$L__BB0_90;
	mul.wide.s32 	%rd403, %r449, 4;
	add.s64 	%rd15, %rd1, %rd403;
	ld.global.u32 	%r354, [%rd15];
	mul.wide.s32 	%rd404, %r354, 4;
	add.s64 	%rd405, %rd519, %rd404;
	ld.global.f32 	%f464, [%rd405];
	mul.f32 	%f712, %f712, %f464;
	setp.eq.s32 	%p67, %r114, 1;
	@%p67 bra 	$L__BB0_90;
	ld.global.u32 	%r355, [%rd15+4];
	mul.wide.s32 	%rd406, %r355, 4;
	add.s64 	%rd407, %rd519, %rd406;
	ld.global.f32 	%f465, [%rd407];
	mul.f32 	%f712, %f712, %f465;
	setp.eq.s32 	%p68, %r114, 2;
	@%p68 bra 	$L__BB0_90;
	ld.global.u32 	%r356, [%rd15+8];
	mul.wide.s32 	%rd408, %r356, 4;
	add.s64 	%rd409, %rd519, %rd408;
	ld.global.f32 	%f466, [%rd409];
	mul.f32 	%f712, %f712, %f466;
$L__BB0_90:
	add.f32 	%f713, %f713, %f712;
	setp.lt.s32 	%p69, %r446, %r98;
	@%p69 bra 	$L__BB0_76;
$L__BB0_91:
	mul.f32 	%f468, %f740, %f713;
	fma.rn.f64 	%fd17, %fd2, 0dBFD2F684BDA12F68, %fd1;
	fma.rn.f64 	%fd18, %fd3, 0d4000000000000000, %fd17;
	fma.rn.f64 	%fd19, %fd4, 0dBFF61B58BA0961B6, %fd18;
	fma.rn.f64 	%fd20, %fd5, 0d3FDCFD813F604FD8, %fd19;
	cvt.f64.f32 	%fd6, %f468;
	fma.rn.f64 	%fd21, %fd6, 0dBFD199999999999A, %fd20;
	cvt.rn.f32.f64 	%f469, %fd21;
	st.global.f32 	[%rd10], %f469;
	membar.cta;
	bar.sync 	0;
	ld.global.u32 	%r453, [%rd8];
	ld.global.u32 	%r118, [%rd8+4];
	setp.ge.s32 	%p70, %r453, %r118;
	mov.f32 	%f723, 0f00000000;
	@%p70 bra 	$L__BB0_108;
	mul.wide.s32 	%rd410, %r453, 4;
	add.s64 	%rd411, %rd2, %rd410;
	ld.global.u32 	%r452, [%rd411];
	mov.f32 	%f723, 0f00000000;
$L__BB0_93:
	mov.u32 	%r456, %r452;
	mul.wide.s32 	%rd412, %r453, 4;
	add.s64 	%rd413, %rd3, %rd412;
	ld.global.f32 	%f722, [%rd413];
	add.s32 	%r453, %r453, 1;
	add.s64 	%rd414, %rd2, %rd412;
	ld.global.u32 	%r452, [%rd414+4];
	setp.ge.s32 	%p71, %r456, %r452;
	@%p71 bra 	$L__BB0_107;
	add.s32 	%r357, %r456, 1;
	max.s32 	%r358, %r452, %r357;
	sub.s32 	%r124, %r358, %r456;
	and.b32  	%r125, %r124, 15;
	sub.s32 	%r359, %r456, %r358;
	setp.gt.u32 	%p72, %r359, -16;
	@%p72 bra 	$L__BB0_97;
	mov.b32 	%r455, 0;
$L__BB0_96:
	.pragma "nounroll";
	mul.wide.s32 	%rd415, %r456, 4;
	add.s64 	%rd416, %rd1, %rd415;
	ld.global.u32 	%r361, [%rd416];
	mul.wide.s32 	%rd417, %r361, 4;
	add.s64 	%rd418, %rd519, %rd417;
	ld.global.f32 	%f472, [%rd418];
	mul.f32 	%f473, %f722, %f472;
	ld.global.u32 	%r362, [%rd416+4];
	mul.wide.s32 	%rd419, %r362, 4;
	add.s64 	%rd420, %rd519, %rd419;
	ld.global.f32 	%f474, [%rd420];
	mul.f32 	%f475, %f473, %f474;
	ld.global.u32 	%r363, [%rd416+8];
	mul.wide.s32 	%rd421, %r363, 4;
	add.s64 	%rd422, %rd519, %rd421;
	ld.global.f32 	%f476, [%rd422];
	mul.f32 	%f477, %f475, %f476;
	ld.global.u32 	%r364, [%rd416+12];
	mul.wide.s32 	%rd423, %r364, 4;
	add.s64 	%rd424, %rd519, %rd423;
	ld.global.f32 	%f478, [%rd424];
	mul.f32 	%f479, %f477, %f478;
	ld.global.u32 	%r365, [%rd416+16];
	mul.wide.s32 	%rd425, %r365, 4;
	add.s64 	%rd426, %rd519, %rd425;
	ld.global.f32 	%f480, [%rd426];
	mul.f32 	%f481, %f479, %f480;
	ld.global.u32 	%r366, [%rd416+20];
	mul.wide.s32 	%rd427, %r366, 4;
	add.s64 	%rd428, %rd519, %rd427;
	ld.global.f32 	%f482, [%rd428];
	mul.f32 	%f483, %f481, %f482;
	ld.global.u32 	%r367, [%rd416+24];
	mul.wide.s32 	%rd429, %r367, 4;
	add.s64 	%rd430, %rd519, %rd429;
	ld.global.f32 	%f484, [%rd430];
	mul.f32 	%f485, %f483, %f484;
	ld.global.u32 	%r368, [%rd416+28];
	mul.wide.s32 	%rd431, %r368, 4;
	add.s64 	%rd432, %rd519, %rd431;
	ld.global.f32 	%f486, [%rd432];
	mul.f32 	%f487, %f485, %f486;
	ld.global.u32 	%r369, [%rd416+32];
	mul.wide.s32 	%rd433, %r369, 4;
	add.s64 	%rd434, %rd519, %rd433;
	ld.global.f32 	%f488, [%rd434];
	mul.f32 	%f489, %f487, %f488;
	ld.global.u32 	%r370, [%rd416+36];
	mul.wide.s32 	%rd435, %r370, 4;
	add.s64 	%rd436, %rd519, %rd435;
	ld.global.f32 	%f490, [%rd436];
	mul.f32 	%f491, %f489, %f490;
	ld.global.u32 	%r371, [%rd416+40];
	mul.wide.s32 	%rd437, %r371, 4;
	add.s64 	%rd438, %rd519, %rd437;
	ld.global.f32 	%f492, [%rd438];
	mul.f32 	%f493, %f491, %f492;
	ld.global.u32 	%r372, [%rd416+44];
	mul.wide.s32 	%rd439, %r372, 4;
	add.s64 	%rd440, %rd519, %rd439;
	ld.global.f32 	%f494, [%rd440];
	mul.f32 	%f495, %f493, %f494;
	ld.global.u32 	%r373, [%rd416+48];
	mul.wide.s32 	%rd441, %r373, 4;
	add.s64 	%rd442, %rd519, %rd441;
	ld.global.f32 	%f496, [%rd442];
	mul.f32 	%f497, %f495, %f496;
	ld.global.u32 	%r374, [%rd416+52];
	mul.wide.s32 	%rd443, %r374, 4;
	add.s64 	%rd444, %rd519, %rd443;
	ld.global.f32 	%f498, [%rd444];
	mul.f32 	%f499, %f497, %f498;
	ld.global.u32 	%r375, [%rd416+56];
	mul.wide.s32 	%rd445, %r375, 4;
	add.s64 	%rd446, %rd519, %rd445;
	ld.global.f32 	%f500, [%rd446];
	mul.f32 	%f501, %f499, %f500;
	ld.global.u32 	%r376, [%rd416+60];
	mul.wide.s32 	%rd447, %r376, 4;
	add.s64 	%rd448, %rd519, %rd447;
	ld.global.f32 	%f502, [%rd448];
	mul.f32 	%f722, %f501, %f502;
	add.s32 	%r456, %r456, 16;
	add.s32 	%r455, %r455, 16;
	and.b32  	%r377, %r124, -16;
	setp.ne.s32 	%p73, %r455, %r377;
	@%p73 bra 	$L__BB0_96;
$L__BB0_97:
	setp.eq.s32 	%p74, %r125, 0;
	@%p74 bra 	$L__BB0_107;
	and.b32  	%r131, %r124, 7;
	setp.lt.u32 	%p75, %r125, 8;
	@%p75 bra 	$L__BB0_100;
	mul.wide.s32 	%rd449, %r456, 4;
	add.s64 	%rd450, %rd1, %rd449;
	ld.global.u32 	%r378, [%rd450];
	mul.wide.s32 	%rd451, %r378, 4;
	add.s64 	%rd452, %rd519, %rd451;
	ld.global.f32 	%f504, [%rd452];
	mul.f32 	%f505, %f722, %f504;
	ld.global.u32 	%r379, [%rd450+4];
	mul.wide.s32 	%rd453, %r379, 4;
	add.s64 	%rd454, %rd519, %rd453;
	ld.global.f32 	%f506, [%rd454];
	mul.f32 	%f507, %f505, %f506;
	ld.global.u32 	%r380, [%rd450+8];
	mul.wide.s32 	%rd455, %r380, 4;
	add.s64 	%rd456, %rd519, %rd455;
	ld.global.f32 	%f508, [%rd456];
	mul.f32 	%f509, %f507, %f508;
	ld.global.u32 	%r381, [%rd450+12];
	mul.wide.s32 	%rd457, %r381, 4;
	add.s64 	%rd458, %rd519, %rd457;
	ld.global.f32 	%f510, [%rd458];
	mul.f32 	%f511, %f509, %f510;
	ld.global.u32 	%r382, [%rd450+16];
	mul.wide.s32 	%rd459, %r382, 4;
	add.s64 	%rd460, %rd519, %rd459;
	ld.global.f32 	%f512, [%rd460];
	mul.f32 	%f513, %f511, %f512;
	ld.global.u32 	%r383, [%rd450+20];
	mul.wide.s32 	%rd461, %r383, 4;
	add.s64 	%rd462, %rd519, %rd461;
	ld.global.f32 	%f514, [%rd462];
	mul.f32 	%f515, %f513, %f514;
	ld.global.u32 	%r384, [%rd450+24];
	mul.wide.s32 	%rd463, %r384, 4;
	add.s64 	%rd464, %rd519, %rd463;
	ld.global.f32 	%f516, [%rd464];
	mul.f32 	%f517, %f515, %f516;
	ld.global.u32 	%r385, [%rd450+28];
	mul.wide.s32 	%rd465, %r385, 4;
	add.s64 	%rd466, %rd519, %rd465;
	ld.global.f32 	%f518, [%rd466];
	mul.f32 	%f722, %f517, %f518;
	add.s32 	%r456, %r456, 8;
$L__BB0_100:
	setp.eq.s32 	%p76, %r131, 0;
	@%p76 bra 	$L__BB0_107;
	and.b32  	%r134, %r124, 3;
	setp.lt.u32 	%p77, %r131, 4;
	@%p77 bra 	$L__BB0_103;
	mul.wide.s32 	%rd467, %r456, 4;
	add.s64 	%rd468, %rd1, %rd467;
	ld.global.u32 	%r386, [%rd468];
	mul.wide.s32 	%rd469, %r386, 4;
	add.s64 	%rd470, %rd519, %rd469;
	ld.global.f32 	%f520, [%rd470];
	mul.f32 	%f521, %f722, %f520;
	ld.global.u32 	%r387, [%rd468+4];
	mul.wide.s32 	%rd471, %r387, 4;
	add.s64 	%rd472, %rd519, %rd471;
	ld.global.f32 	%f522, [%rd472];
	mul.f32 	%f523, %f521, %f522;
	ld.global.u32 	%r388, [%rd468+8];
	mul.wide.s32 	%rd473, %r388, 4;
	add.s64 	%rd474, %rd519, %rd473;
	ld.global.f32 	%f524, [%rd474];
	mul.f32 	%f525, %f523, %f524;
	ld.global.u32 	%r389, [%rd468+12];
	mul.wide.s32 	%rd475, %r389, 4;
	add.s64 	%rd476, %rd519, %rd475;
	ld.global.f32 	%f526, [%rd476];
	mul.f32 	%f722, %f525, %f526;
	add.s32 	%r456, %r456, 4;
$L__BB0_103:
	setp.eq.s32 	%p78, %r134, 0;
	@%p78 bra 	$L__BB0_107;
	mul.wide.s32 	%rd477, %r456, 4;
	add.s64 	%rd16, %rd1, %rd477;
	ld.global.u32 	%r390, [%rd16];
	mul.wide.s32 	%rd478, %r390, 4;
	add.s64 	%rd479, %rd519, %rd478;
	ld.global.f32 	%f527, [%rd479];
	mul.f32 	%f722, %f722, %f527;
	setp.eq.s32 	%p79, %r134, 1;
	@%p79 bra 	$L__BB0_107;
	ld.global.u32 	%r391, [%rd16+4];
	mul.wide.s32 	%rd480, %r391, 4;
	add.s64 	%rd481, %rd519, %rd480;
	ld.global.f32 	%f528, [%rd481];
	mul.f32 	%f722, %f722, %f528;
	setp.eq.s32 	%p80, %r134, 2;
	@%p80 bra 	$L__BB0_107;
	ld.global.u32 	%r392, [%rd16+8];
	mul.wide.s32 	%rd482, %r392, 4;
	add.s64 	%rd483, %rd519, %rd482;
	ld.global.f32 	%f529, [%rd483];
	mul.f32 	%f722, %f722, %f529;
$L__BB0_107:
	add.f32 	%f723, %f723, %f722;
	setp.lt.s32 	%p81, %r453, %r118;
	@%p81 bra 	$L__BB0_93;
$L__BB0_108:
	setp.lt.s32 	%p82, %r158, 1;
	mul.f32 	%f531, %f740, %f723;
	bar.sync 	0;
	st.global.f32 	[%rd10], %f4;
	membar.cta;
	bar.sync 	0;
	mul.f64 	%fd22, %fd4, 0dBF9EA8FD6CCEB75D;
	fma.rn.f64 	%fd23, %fd2, 0d3F66C16C16C16C17, %fd22;
	fma.rn.f64 	%fd24, %fd5, 0dBF9DE693B17FAFDE, %fd23;
	fma.rn.f64 	%fd25, %fd6, 0d3F947AE147AE147B, %fd24;
	cvt.f64.f32 	%fd26, %f531;
	fma.rn.f64 	%fd27, %fd26, 0d3FA29E4129E4129E, %fd25;
	cvt.rn.f32.f64 	%f532, %fd27;
	abs.f32 	%f533, %f532;
	bar.sync 	0;
	add.s32 	%r137, %r467, 1;
	mad.lo.s32 	%r138, %r158, %r467, %r158;
	add.s32 	%r139, %r138, %r7;
	add.s32 	%r393, %r139, %r6;
	mul.wide.s32 	%rd484, %r393, 4;
	add.s64 	%rd17, %rd5, %rd484;
	st.global.f32 	[%rd17], %f533;
	membar.cta;
	bar.sync 	0;
	mov.f32 	%f731, 0f00000000;
	@%p82 bra 	$L__BB0_123;
	setp.lt.u32 	%p83, %r158, 16;
	mov.f32 	%f731, 0f00000000;
	mov.b32 	%r461, 0;
	@%p83 bra 	$L__BB0_112;
	mov.f32 	%f731, 0f00000000;
	mov.b32 	%r459, 0;
$L__BB0_111:
	.pragma "nounroll";
	add.s32 	%r396, %r459, %r139;
	mul.wide.s32 	%rd485, %r396, 4;
	add.s64 	%rd486, %rd5, %rd485;
	ld.global.f32 	%f537, [%rd486];
	setp.gt.f32 	%p84, %f537, %f731;
	selp.f32 	%f538, %f537, %f731, %p84;
	ld.global.f32 	%f539, [%rd486+4];
	setp.gt.f32 	%p85, %f539, %f538;
	selp.f32 	%f540, %f539, %f538, %p85;
	ld.global.f32 	%f541, [%rd486+8];
	setp.gt.f32 	%p86, %f541, %f540;
	selp.f32 	%f542, %f541, %f540, %p86;
	ld.global.f32 	%f543, [%rd486+12];
	setp.gt.f32 	%p87, %f543, %f542;
	selp.f32 	%f544, %f543, %f542, %p87;
	ld.global.f32 	%f545, [%rd486+16];
	setp.gt.f32 	%p88, %f545, %f544;
	selp.f32 	%f546, %f545, %f544, %p88;
	ld.global.f32 	%f547, [%rd486+20];
	setp.gt.f32 	%p89, %f547, %f546;
	selp.f32 	%f548, %f547, %f546, %p89;
	ld.global.f32 	%f549, [%rd486+24];
	setp.gt.f32 	%p90, %f549, %f548;
	selp.f32 	%f550, %f549, %f548, %p90;
	ld.global.f32 	%f551, [%rd486+28];
	setp.gt.f32 	%p91, %f551, %f550;
	selp.f32 	%f552, %f551, %f550, %p91;
	ld.global.f32 	%f553, [%rd486+32];
	setp.gt.f32 	%p92, %f553, %f552;
	selp.f32 	%f554, %f553, %f552, %p92;
	ld.global.f32 	%f555, [%rd486+36];
	setp.gt.f32 	%p93, %f555, %f554;
	selp.f32 	%f556, %f555, %f554, %p93;
	ld.global.f32 	%f557, [%rd486+40];
	setp.gt.f32 	%p94, %f557, %f556;
	selp.f32 	%f558, %f557, %f556, %p94;
	ld.global.f32 	%f559, [%rd486+44];
	setp.gt.f32 	%p95, %f559, %f558;
	selp.f32 	%f560, %f559, %f558, %p95;
	ld.global.f32 	%f561, [%rd486+48];
	setp.gt.f32 	%p96, %f561, %f560;
	selp.f32 	%f562, %f561, %f560, %p96;
	ld.global.f32 	%f563, [%rd486+52];
	setp.gt.f32 	%p97, %f563, %f562;
	selp.f32 	%f564, %f563, %f562, %p97;
	ld.global.f32 	%f565, [%rd486+56];
	setp.gt.f32 	%p98, %f565, %f564;
	selp.f32 	%f566, %f565, %f564, %p98;
	ld.global.f32 	%f567, [%rd486+60];
	setp.gt.f32 	%p99, %f567, %f566;
	selp.f32 	%f731, %f567, %f566, %p99;
	add.s32 	%r459, %r459, 16;
	setp.ne.s32 	%p100, %r459, %r11;
	mov.u32 	%r461, %r11;
	@%p100 bra 	$L__BB0_111;
$L__BB0_112:
	setp.eq.s32 	%p101, %r9, 0;
	@%p101 bra 	$L__BB0_123;
	add.s32 	%r397, %r9, -1;
	setp.lt.u32 	%p102, %r397, 7;
	@%p102 bra 	$L__BB0_115;
	add.s32 	%r398, %r461, %r139;
	mul.wide.s32 	%rd487, %r398, 4;
	add.s64 	%rd488, %rd5, %rd487;
	ld.global.f32 	%f569, [%rd488];
	setp.gt.f32 	%p103, %f569, %f731;
	selp.f32 	%f570, %f569, %f731, %p103;
	ld.global.f32 	%f571, [%rd488+4];
	setp.gt.f32 	%p104, %f571, %f570;
	selp.f32 	%f572, %f571, %f570, %p104;
	ld.global.f32 	%f573, [%rd488+8];
	setp.gt.f32 	%p105, %f573, %f572;
	selp.f32 	%f574, %f573, %f572, %p105;
	ld.global.f32 	%f575, [%rd488+12];
	setp.gt.f32 	%p106, %f575, %f574;
	selp.f32 	%f576, %f575, %f574, %p106;
	ld.global.f32 	%f577, [%rd488+16];
	setp.gt.f32 	%p107, %f577, %f576;
	selp.f32 	%f578, %f577, %f576, %p107;
	ld.global.f32 	%f579, [%rd488+20];
	setp.gt.f32 	%p108, %f579, %f578;
	selp.f32 	%f580, %f579, %f578, %p108;
	ld.global.f32 	%f581, [%rd488+24];
	setp.gt.f32 	%p109, %f581, %f580;
	selp.f32 	%f582, %f581, %f580, %p109;
	ld.global.f32 	%f583, [%rd488+28];
	setp.gt.f32 	%p110, %f583, %f582;
	selp.f32 	%f731, %f583, %f582, %p110;
	add.s32 	%r461, %r461, 8;
$L__BB0_115:
	setp.eq.s32 	%p111, %r10, 0;
	@%p111 bra 	$L__BB0_123;
	add.s32 	%r399, %r10, -1;
	setp.lt.u32 	%p112, %r399, 3;
	@%p112 bra 	$L__BB0_118;
	add.s32 	%r400, %r461, %r139;
	mul.wide.s32 	%rd489, %r400, 4;
	add.s64 	%rd490, %rd5, %rd489;
	ld.global.f32 	%f585, [%rd490];
	setp.gt.f32 	%p113, %f585, %f731;
	selp.f32 	%f586, %f585, %f731, %p113;
	ld.global.f32 	%f587, [%rd490+4];
	setp.gt.f32 	%p114, %f587, %f586;
	selp.f32 	%f588, %f587, %f586, %p114;
	ld.global.f32 	%f589, [%rd490+8];
	setp.gt.f32 	%p115, %f589, %f588;
	selp.f32 	%f590, %f589, %f588, %p115;
	ld.global.f32 	%f591, [%rd490+12];
	setp.gt.f32 	%p116, %f591, %f590;
	selp.f32 	%f731, %f591, %f590, %p116;
	add.s32 	%r461, %r461, 4;
$L__BB0_118:
	setp.eq.s32 	%p117, %r12, 0;
	@%p117 bra 	$L__BB0_123;
	setp.eq.s32 	%p118, %r12, 1;
	add.s32 	%r401, %r461, %r139;
	mul.wide.s32 	%rd491, %r401, 4;
	add.s64 	%rd18, %rd5, %rd491;
	ld.global.f32 	%f592, [%rd18];
	setp.gt.f32 	%p119, %f592, %f731;
	selp.f32 	%f731, %f592, %f731, %p119;
	@%p118 bra 	$L__BB0_123;
	setp.eq.s32 	%p120, %r12, 2;
	ld.global.f32 	%f593, [%rd18+4];
	setp.gt.f32 	%p121, %f593, %f731;
	selp.f32 	%f731, %f593, %f731, %p121;
	@%p120 bra 	$L__BB0_123;
	ld.global.f32 	%f125, [%rd18+8];
	setp.leu.f32 	%p122, %f125, %f731;
	@%p122 bra 	$L__BB0_123;
	mov.f32 	%f731, %f125;
$L__BB0_123:
	ld.param.f32 	%f661, [rkf45_kernel_param_8];
	setp.leu.f32 	%p123, %f661, 0f00000000;
	bar.sync 	0;
	setp.ltu.f32 	%p124, %f731, %f661;
	or.pred  	%p125, %p123, %p124;
	@%p125 bra 	$L__BB0_126;
	mul.f32 	%f740, %f740, 0f3F000000;
	cvt.f64.f32 	%fd34, %f740;
	setp.geu.f64 	%p176, %fd34, 0d3E7AD7F29ABCAF48;
	@%p176 bra 	$L__BB0_147;
	mul.wide.s32 	%rd514, %r5, 4;
	add.s64 	%rd515, %rd4, %rd514;
	mov.b32 	%r414, 2;
	st.global.u32 	[%rd515], %r414;
	add.s64 	%rd516, %rd6, %rd514;
	st.global.u32 	[%rd516], %r467;
	bra.uni 	$L__BB0_152;
$L__BB0_126:
	setp.leu.f32 	%p126, %f152, 0f00000000;
	ld.global.f32 	%f595, [%rd10];
	cvt.f64.f32 	%fd28, %f595;
	fma.rn.f64 	%fd29, %fd2, 0d3FBDA12F684BDA13, %fd28;
	fma.rn.f64 	%fd30, %fd4, 0d3FE190D13101190D, %fd29;
	fma.rn.f64 	%fd31, %fd5, 0d3FE1216F485BD217, %fd30;
	fma.rn.f64 	%fd32, %fd6, 0dBFC999999999999A, %fd31;
	cvt.rn.f32.f64 	%f128, %fd32;
	div.rn.f32 	%f596, %f731, %f128;
	st.global.f32 	[%rd17], %f596;
	membar.cta;
	bar.sync 	0;
	setp.leu.f32 	%p128, %f731, 0f00000000;
	or.pred  	%p129, %p126, %p128;
	mov.f32 	%f739, 0f00000000;
	or.pred  	%p130, %p129, %p82;
	@%p130 bra 	$L__BB0_141;
	setp.lt.u32 	%p131, %r158, 16;
	mov.f32 	%f739, 0f00000000;
	mov.b32 	%r465, 0;
	@%p131 bra 	$L__BB0_130;
	mov.f32 	%f739, 0f00000000;
	mov.b32 	%r463, 0;
$L__BB0_129:
	.pragma "nounroll";
	add.s32 	%r404, %r463, %r139;
	mul.wide.s32 	%rd492, %r404, 4;
	add.s64 	%rd493, %rd5, %rd492;
	ld.global.f32 	%f600, [%rd493];
	setp.lt.f32 	%p132, %f739, %f600;
	selp.f32 	%f601, %f600, %f739, %p132;
	ld.global.f32 	%f602, [%rd493+4];
	setp.lt.f32 	%p133, %f601, %f602;
	selp.f32 	%f603, %f602, %f601, %p133;
	ld.global.f32 	%f604, [%rd493+8];
	setp.lt.f32 	%p134, %f603, %f604;
	selp.f32 	%f605, %f604, %f603, %p134;
	ld.global.f32 	%f606, [%rd493+12];
	setp.lt.f32 	%p135, %f605, %f606;
	selp.f32 	%f607, %f606, %f605, %p135;
	ld.global.f32 	%f608, [%rd493+16];
	setp.lt.f32 	%p136, %f607, %f608;
	selp.f32 	%f609, %f608, %f607, %p136;
	ld.global.f32 	%f610, [%rd493+20];
	setp.lt.f32 	%p137, %f609, %f610;
	selp.f32 	%f611, %f610, %f609, %p137;
	ld.global.f32 	%f612, [%rd493+24];
	setp.lt.f32 	%p138, %f611, %f612;
	selp.f32 	%f613, %f612, %f611, %p138;
	ld.global.f32 	%f614, [%rd493+28];
	setp.lt.f32 	%p139, %f613, %f614;
	selp.f32 	%f615, %f614, %f613, %p139;
	ld.global.f32 	%f616, [%rd493+32];
	setp.lt.f32 	%p140, %f615, %f616;
	selp.f32 	%f617, %f616, %f615, %p140;
	ld.global.f32 	%f618, [%rd493+36];
	setp.lt.f32 	%p141, %f617, %f618;
	selp.f32 	%f619, %f618, %f617, %p141;
	ld.global.f32 	%f620, [%rd493+40];
	setp.lt.f32 	%p142, %f619, %f620;
	selp.f32 	%f621, %f620, %f619, %p142;
	ld.global.f32 	%f622, [%rd493+44];
	setp.lt.f32 	%p143, %f621, %f622;
	selp.f32 	%f623, %f622, %f621, %p143;
	ld.global.f32 	%f624, [%rd493+48];
	setp.lt.f32 	%p144, %f623, %f624;
	selp.f32 	%f625, %f624, %f623, %p144;
	ld.global.f32 	%f626, [%rd493+52];
	setp.lt.f32 	%p145, %f625, %f626;
	selp.f32 	%f627, %f626, %f625, %p145;
	ld.global.f32 	%f628, [%rd493+56];
	setp.lt.f32 	%p146, %f627, %f628;
	selp.f32 	%f629, %f628, %f627, %p146;
	ld.global.f32 	%f630, [%rd493+60];
	setp.lt.f32 	%p147, %f629, %f630;
	selp.f32 	%f739, %f630, %f629, %p147;
	add.s32 	%r463, %r463, 16;
	setp.ne.s32 	%p148, %r463, %r11;
	mov.u32 	%r465, %r11;
	@%p148 bra 	$L__BB0_129;
$L__BB0_130:
	setp.eq.s32 	%p149, %r9, 0;
	@%p149 bra 	$L__BB0_141;
	add.s32 	%r405, %r9, -1;
	setp.lt.u32 	%p150, %r405, 7;
	@%p150 bra 	$L__BB0_133;
	add.s32 	%r406, %r465, %r139;
	mul.wide.s32 	%rd494, %r406, 4;
	add.s64 	%rd495, %rd5, %rd494;
	ld.global.f32 	%f632, [%rd495];
	setp.lt.f32 	%p151, %f739, %f632;
	selp.f32 	%f633, %f632, %f739, %p151;
	ld.global.f32 	%f634, [%rd495+4];
	setp.lt.f32 	%p152, %f633, %f634;
	selp.f32 	%f635, %f634, %f633, %p152;
	ld.global.f32 	%f636, [%rd495+8];
	setp.lt.f32 	%p153, %f635, %f636;
	selp.f32 	%f637, %f636, %f635, %p153;
	ld.global.f32 	%f638, [%rd495+12];
	setp.lt.f32 	%p154, %f637, %f638;
	selp.f32 	%f639, %f638, %f637, %p154;
	ld.global.f32 	%f640, [%rd495+16];
	setp.lt.f32 	%p155, %f639, %f640;
	selp.f32 	%f641, %f640, %f639, %p155;
	ld.global.f32 	%f642, [%rd495+20];
	setp.lt.f32 	%p156, %f641, %f642;
	selp.f32 	%f643, %f642, %f641, %p156;
	ld.global.f32 	%f644, [%rd495+24];
	setp.lt.f32 	%p157, %f643, %f644;
	selp.f32 	%f645, %f644, %f643, %p157;
	ld.global.f32 	%f646, [%rd495+28];
	setp.lt.f32 	%p158, %f645, %f646;
	selp.f32 	%f739, %f646, %f645, %p158;
	add.s32 	%r465, %r465, 8;
$L__BB0_133:
	setp.eq.s32 	%p159, %r10, 0;
	@%p159 bra 	$L__BB0_141;
	add.s32 	%r407, %r10, -1;
	setp.lt.u32 	%p160, %r407, 3;
	@%p160 bra 	$L__BB0_136;
	add.s32 	%r408, %r465, %r139;
	mul.wide.s32 	%rd496, %r408, 4;
	add.s64 	%rd497, %rd5, %rd496;
	ld.global.f32 	%f648, [%rd497];
	setp.lt.f32 	%p161, %f739, %f648;
	selp.f32 	%f649, %f648, %f739, %p161;
	ld.global.f32 	%f650, [%rd497+4];
	setp.lt.f32 	%p162, %f649, %f650;
	selp.f32 	%f651, %f650, %f649, %p162;
	ld.global.f32 	%f652, [%rd497+8];
	setp.lt.f32 	%p163, %f651, %f652;
	selp.f32 	%f653, %f652, %f651, %p163;
	ld.global.f32 	%f654, [%rd497+12];
	setp.lt.f32 	%p164, %f653, %f654;
	selp.f32 	%f739, %f654, %f653, %p164;
	add.s32 	%r465, %r465, 4;
$L__BB0_136:
	setp.eq.s32 	%p165, %r12, 0;
	@%p165 bra 	$L__BB0_141;
	setp.eq.s32 	%p166, %r12, 1;
	add.s32 	%r409, %r465, %r139;
	mul.wide.s32 	%rd498, %r409, 4;
	add.s64 	%rd19, %rd5, %rd498;
	ld.global.f32 	%f655, [%rd19];
	setp.lt.f32 	%p167, %f739, %f655;
	selp.f32 	%f739, %f655, %f739, %p167;
	@%p166 bra 	$L__BB0_141;
	setp.eq.s32 	%p168, %r12, 2;
	ld.global.f32 	%f656, [%rd19+4];
	setp.lt.f32 	%p169, %f739, %f656;
	selp.f32 	%f739, %f656, %f739, %p169;
	@%p168 bra 	$L__BB0_141;
	ld.global.f32 	%f141, [%rd19+8];
	setp.geu.f32 	%p170, %f739, %f141;
	@%p170 bra 	$L__BB0_141;
	mov.f32 	%f739, %f141;
$L__BB0_141:
	bar.sync 	0;
	setp.leu.f32 	%p171, %f739, %f152;
	@%p171 bra 	$L__BB0_144;
	mul.f32 	%f740, %f740, 0f3F000000;
	cvt.f64.f32 	%fd33, %f740;
	setp.geu.f64 	%p175, %fd33, 0d3E7AD7F29ABCAF48;
	@%p175 bra 	$L__BB0_147;
	mul.wide.s32 	%rd505, %r5, 4;
	add.s64 	%rd506, %rd4, %rd505;
	mov.b32 	%r411, 2;
	st.global.u32 	[%rd506], %r411;
	add.s64 	%rd507, %rd6, %rd505;
	st.global.u32 	[%rd507], %r467;
	bra.uni 	$L__BB0_152;
$L__BB0_144:
	add.f32 	%f741, %f740, %f741;
	st.global.f32 	[%rd10], %f128;
	cvt.rn.f32.s32 	%f657, %r137;
	mul.f32 	%f658, %f149, %f657;
	setp.ltu.f32 	%p172, %f741, %f658;
	@%p172 bra 	$L__BB0_147;
	ld.param.u64 	%rd517, [rkf45_kernel_param_18];
	ld.param.f32 	%f660, [rkf45_kernel_param_7];
	add.s32 	%r410, %r467, %r8;
	cvta.to.global.u64 	%rd499, %rd517;
	mul.wide.s32 	%rd500, %r410, 4;
	add.s64 	%rd501, %rd499, %rd500;
	st.global.f32 	[%rd501], %f741;
	mul.wide.s32 	%rd502, %r138, 4;
	add.s64 	%rd519, %rd7, %rd502;
	mul.wide.u32 	%rd503, %r6, 4;
	add.s64 	%rd504, %rd519, %rd503;
	st.global.f32 	[%rd504], %f128;
	setp.gtu.f32 	%p173, %f731, %f660;
	mov.u32 	%r467, %r137;
	@%p173 bra 	$L__BB0_147;
	add.f32 	%f659, %f740, %f740;
	setp.gt.f32 	%p174, %f659, %f149;
	selp.f32 	%f740, %f149, %f659, %p174;
	mov.u32 	%r467, %r137;
$L__BB0_147:
	setp.lt.s32 	%p181, %r415, %r159;
	setp.lt.f32 	%p177, %f741, %f1;
	setp.lt.s32 	%p178, %r467, %r160;
	and.pred  	%p179, %p181, %p178;
	and.pred  	%p180, %p179, %p177;
	@%p180 bra 	$L__BB0_6;
$L__BB0_148:
	@%p181 bra 	$L__BB0_150;
	mul.wide.s32 	%rd508, %r5, 4;
	add.s64 	%rd509, %rd4, %rd508;
	mov.b32 	%r412, 1;
	st.global.u32 	[%rd509], %r412;
	bra.uni 	$L__BB0_151;
$L__BB0_150:
	mul.wide.s32 	%rd510, %r5, 4;
	add.s64 	%rd511, %rd4, %rd510;
	mov.b32 	%r413, 0;
	st.global.u32 	[%rd511], %r413;
$L__BB0_151:
	mul.wide.s32 	%rd512, %r5, 4;
	add.s64 	%rd513, %rd6, %rd512;
	st.global.u32 	[%rd513], %r467;
$L__BB0_152:
	ret;

}


// ===== COMPILED SASS (sm_100) =====

	.target	sm_100

	.elftype	@"ET_EXEC"


//--------------------- .note.nv.tkinfo           --------------------------
	.section	.note.nv.tkinfo,"",@"SHT_NOTE"
	.sectionflags	@"SHF_NOTE_NV_TKINFO"
	.tkinfo
        /*0018*/ 	.word	0x00000002
        /*0030*/ 	.string	""
        /*0030*/ 	.string	"ptxas"
        /*0030*/ 	.string	"Cuda compilation tools, release 13.0, V13.0.88"
        /*0030*/ 	.string	"Build cuda_13.0.r13.0/compiler.36424714_0"
        /*0030*/ 	.string	"-arch sm_100 -m 64 "



//--------------------- .note.nv.cuinfo           --------------------------
	.section	.note.nv.cuinfo,"",@"SHT_NOTE"
	.sectionflags	@"SHF_NOTE_NV_CUINFO"
        /*0018*/ 	.short	0x0002
        /*001a*/ 	.short	0x0064
        /*001c*/ 	.short	0x0082
	.zero		2


//--------------------- .nv.info                  --------------------------
	.section	.nv.info,"",@"SHT_CUDA_INFO"
	.align	4


	//----- nvinfo : EIATTR_REGCOUNT
	.align		4
        /*0000*/ 	.byte	0x04, 0x2f
        /*0002*/ 	.short	(.L_1 - .L_0)
	.align		4
.L_0:
        /*0004*/ 	.word	index@(rkf45_kernel)
        /*0008*/ 	.word	0x00000030


	//----- nvinfo : EIATTR_FRAME_SIZE
	.align		4
.L_1:
        /*000c*/ 	.byte	0x04, 0x11
        /*000e*/ 	.short	(.L_3 - .L_2)
	.align		4
.L_2:
        /*0010*/ 	.word	index@($__internal_0_$__cuda_sm3x_div_rn_noftz_f32_slowpath)
        /*0014*/ 	.word	0x00000000


	//----- nvinfo : EIATTR_FRAME_SIZE
	.align		4
.L_3:
        /*0018*/ 	.byte	0x04, 0x11
        /*001a*/ 	.short	(.L_5 - .L_4)
	.align		4
.L_4:
        /*001c*/ 	.word	index@(rkf45_kernel)
        /*0020*/ 	.word	0x00000000


	//----- nvinfo : EIATTR_MIN_STACK_SIZE
	.align		4
.L_5:
        /*0024*/ 	.byte	0x04, 0x12
        /*0026*/ 	.short	(.L_7 - .L_6)
	.align		4
.L_6:
        /*0028*/ 	.word	index@(rkf45_kernel)
        /*002c*/ 	.word	0x00000000
.L_7:


//--------------------- .nv.compat                --------------------------
	.section	.nv.compat,"",@"SHT_CUDA_COMPAT_INFO"
	.align	4
        /*0000*/ 	.byte	0x02, 0x09, 0x00, 0x00, 0x02, 0x02, 0x01, 0x00, 0x02, 0x05, 0x05, 0x00, 0x03, 0x07, 0x01, 0x01
        /*0010*/ 	.byte	0x02, 0x03, 0x00, 0x00, 0x02, 0x06, 0x01, 0x00, 0x04, 0x0b, 0x08, 0x00, 0x01, 0x00, 0x00, 0x00
        /*0020*/ 	.byte	0x00, 0x00, 0x00, 0x00


//--------------------- .nv.info.rkf45_kernel     --------------------------
	.section	.nv.info.rkf45_kernel,"",@"SHT_CUDA_INFO"
	.sectionflags	@""
	.align	4


	//----- nvinfo : EIATTR_CUDA_API_VERSION
	.align		4
        /*0000*/ 	.byte	0x04, 0x37
        /*0002*/ 	.short	(.L_9 - .L_8)
.L_8:
        /*0004*/ 	.word	0x00000082


	//----- nvinfo : EIATTR_KPARAM_INFO
	.align		4
.L_9:
        /*0008*/ 	.byte	0x04, 0x17
        /*000a*/ 	.short	(.L_11 - .L_10)
.L_10:
        /*000c*/ 	.word	0x00000000
        /*0010*/ 	.short	0x0014
        /*0012*/ 	.short	0x0078
        /*0014*/ 	.byte	0x00, 0xf5, 0x21, 0x00


	//----- nvinfo : EIATTR_KPARAM_INFO
	.align		4
.L_11:
        /*0018*/ 	.byte	0x04, 0x17
        /*001a*/ 	.short	(.L_13 - .L_12)
.L_12:
        /*001c*/ 	.word	0x00000000
        /*0020*/ 	.short	0x0013
        /*0022*/ 	.short	0x0070
        /*0024*/ 	.byte	0x00, 0xf5, 0x21, 0x00


	//----- nvinfo : EIATTR_KPARAM_INFO
	.align		4
.L_13:
        /*0028*/ 	.byte	0x04, 0x17
        /*002a*/ 	.short	(.L_15 - .L_14)
.L_14:
        /*002c*/ 	.word	0x00000000
        /*0030*/ 	.short	0x0012
        /*0032*/ 	.short	0x0068
        /*0034*/ 	.byte	0x00, 0xf5, 0x21, 0x00


	//----- nvinfo : EIATTR_KPARAM_INFO
	.align		4
.L_15:
        /*0038*/ 	.byte	0x04, 0x17
        /*003a*/ 	.short	(.L_17 - .L_16)
.L_16:
        /*003c*/ 	.word	0x00000000
        /*0040*/ 	.short	0x0011
        /*0042*/ 	.short	0x0060
        /*0044*/ 	.byte	0x00, 0xf5, 0x21, 0x00


	//----- nvinfo : EIATTR_KPARAM_INFO
	.align		4
.L_17:
        /*0048*/ 	.byte	0x04, 0x17
        /*004a*/ 	.short	(.L_19 - .L_18)
.L_18:
        /*004c*/ 	.word	0x00000000
        /*0050*/ 	.short	0x0010
        /*0052*/ 	.short	0x0058
        /*0054*/ 	.byte	0x00, 0xf5, 0x21, 0x00


	//----- nvinfo : EIATTR_KPARAM_INFO
	.align		4
.L_19:
        /*0058*/ 	.byte	0x04, 0x17
        /*005a*/ 	.short	(.L_21 - .L_20)
.L_20:
        /*005c*/ 	.word	0x00000000
        /*0060*/ 	.short	0x000f
        /*0062*/ 	.short	0x0050
        /*0064*/ 	.byte	0x00, 0xf5, 0x21, 0x00


	//----- nvinfo : EIATTR_KPARAM_INFO
	.align		4
.L_21:
        /*0068*/ 	.byte	0x04, 0x17
        /*006a*/ 	.short	(.L_23 - .L_22)
.L_22:
        /*006c*/ 	.word	0x00000000
        /*0070*/ 	.short	0x000e
        /*0072*/ 	.short	0x0048
        /*0074*/ 	.byte	0x00, 0xf5, 0x21, 0x00


	//----- nvinfo : EIATTR_KPARAM_INFO
	.align		4
.L_23:
        /*0078*/ 	.byte	0x04, 0x17
        /*007a*/ 	.short	(.L_25 - .L_24)
.L_24:
        /*007c*/ 	.word	0x00000000
        /*0080*/ 	.short	0x000d
        /*0082*/ 	.short	0x0040
        /*0084*/ 	.byte	0x00, 0xf5, 0x21, 0x00


	//----- nvinfo : EIATTR_KPARAM_INFO
	.align		4
.L_25:
        /*0088*/ 	.byte	0x04, 0x17
        /*008a*/ 	.short	(.L_27 - .L_26)
.L_26:
        /*008c*/ 	.word	0x00000000
        /*0090*/ 	.short	0x000c
        /*0092*/ 	.short	0x0038
        /*0094*/ 	.byte	0x00, 0xf0, 0x11, 0x00


	//----- nvinfo : EIATTR_KPARAM_INFO
	.align		4
.L_27:
        /*0098*/ 	.byte	0x04, 0x17
        /*009a*/ 	.short	(.L_29 - .L_28)
.L_28:
        /*009c*/ 	.word	0x00000000
        /*00a0*/ 	.short	0x000b
        /*00a2*/ 	.short	0x0034
        /*00a4*/ 	.byte	0x00, 0xf0, 0x11, 0x00


	//----- nvinfo : EIATTR_KPARAM_INFO
	.align		4
.L_29:
        /*00a8*/ 	.byte	0x04, 0x17
        /*00aa*/ 	.short	(.L_31 - .L_30)
.L_30:
        /*00ac*/ 	.word	0x00000000
        /*00b0*/ 	.short	0x000a
        /*00b2*/ 	.short	0x0030
        /*00b4*/ 	.byte	0x00, 0xf0, 0x11, 0x00


	//----- nvinfo : EIATTR_KPARAM_INFO
	.align		4
.L_31:
        /*00b8*/ 	.byte	0x04, 0x17
        /*00ba*/ 	.short	(.L_33 - .L_32)
.L_32:
        /*00bc*/ 	.word	0x00000000
        /*00c0*/ 	.short	0x0009
        /*00c2*/ 	.short	0x002c
        /*00c4*/ 	.byte	0x00, 0xf0, 0x11, 0x00


	//----- nvinfo : EIATTR_KPARAM_INFO
	.align		4
.L_33:
        /*00c8*/ 	.byte	0x04, 0x17
        /*00ca*/ 	.short	(.L_35 - .L_34)
.L_34:
        /*00cc*/ 	.word	0x00000000
        /*00d0*/ 	.short	0x0008
        /*00d2*/ 	.short	0x0028
        /*00d4*/ 	.byte	0x00, 0xf0, 0x11, 0x00


	//----- nvinfo : EIATTR_KPARAM_INFO
	.align		4
.L_35:
        /*00d8*/ 	.byte	0x04, 0x17
        /*00da*/ 	.short	(.L_37 - .L_36)
.L_36:
        /*00dc*/ 	.word	0x00000000
        /*00e0*/ 	.short	0x0007
        /*00e2*/ 	.short	0x0024
        /*00e4*/ 	.byte	0x00, 0xf0, 0x11, 0x00


	//----- nvinfo : EIATTR_KPARAM_INFO
	.align		4
.L_37:
        /*00e8*/ 	.byte	0x04, 0x17
        /*00ea*/ 	.short	(.L_39 - .L_38)
.L_38:
        /*00ec*/ 	.word	0x00000000
        /*00f0*/ 	.short	0x0006
        /*00f2*/ 	.short	0x0020
        /*00f4*/ 	.byte	0x00, 0xf0, 0x11, 0x00


	//----- nvinfo : EIATTR_KPARAM_INFO
	.align		4
.L_39:
        /*00f8*/ 	.byte	0x04, 0x17
        /*00fa*/ 	.short	(.L_41 - .L_40)
.L_40:
        /*00fc*/ 	.word	0x00000000
        /*0100*/ 	.short	0x0005
        /*0102*/ 	.short	0x001c
        /*0104*/ 	.byte	0x00, 0xf0, 0x11, 0x00


	//----- nvinfo : EIATTR_KPARAM_INFO
	.align		4
.L_41:
        /*0108*/ 	.byte	0x04, 0x17
        /*010a*/ 	.short	(.L_43 - .L_42)
.L_42:
        /*010c*/ 	.word	0x00000000
        /*0110*/ 	.short	0x0004
        /*0112*/ 	.short	0x0018
        /*0114*/ 	.byte	0x00, 0xf0, 0x11, 0x00


	//----- nvinfo : EIATTR_KPARAM_INFO
	.align		4
.L_43:
        /*0118*/ 	.byte	0x04, 0x17
        /*011a*/ 	.short	(.L_45 - .L_44)
.L_44:
        /*011c*/ 	.word	0x00000000
        /*0120*/ 	.short	0x0003
        /*0122*/ 	.short	0x0010
        /*0124*/ 	.byte	0x00, 0xf5, 0x21, 0x00


	//----- nvinfo : EIATTR_KPARAM_INFO
	.align		4
.L_45:
        /*0128*/ 	.byte	0x04, 0x17
        /*012a*/ 	.short	(.L_47 - .L_46)
.L_46:
        /*012c*/ 	.word	0x00000000
        /*0130*/ 	.short	0x0002
        /*0132*/ 	.short	0x0008
        /*0134*/ 	.byte	0x00, 0xf0, 0x11, 0x00


	//----- nvinfo : EIATTR_KPARAM_INFO
	.align		4
.L_47:
        /*0138*/ 	.byte	0x04, 0x17
        /*013a*/ 	.short	(.L_49 - .L_48)
.L_48:
        /*013c*/ 	.word	0x00000000
        /*0140*/ 	.short	0x0001
        /*0142*/ 	.short	0x0004
        /*0144*/ 	.byte	0x00, 0xf0, 0x11, 0x00


	//----- nvinfo : EIATTR_KPARAM_INFO
	.align		4
.L_49:
        /*0148*/ 	.byte	0x04, 0x17
        /*014a*/ 	.short	(.L_51 - .L_50)
.L_50:
        /*014c*/ 	.word	0x00000000
        /*0150*/ 	.short	0x0000
        /*0152*/ 	.short	0x0000
        /*0154*/ 	.byte	0x00, 0xf0, 0x11, 0x00


	//----- nvinfo : EIATTR_SPARSE_MMA_MASK
	.align		4
.L_51:
        /*0158*/ 	.byte	0x03, 0x50
        /*015a*/ 	.short	0x0000


	//----- nvinfo : EIATTR_MAXREG_COUNT
	.align		4
        /*015c*/ 	.byte	0x03, 0x1b
        /*015e*/ 	.short	0x00ff


	//----- nvinfo : EIATTR_NUM_BARRIERS
	.align		4
        /*0160*/ 	.byte	0x02, 0x4c
        /*0162*/ 	.byte	0x01
	.zero		1


	//----- nvinfo : EIATTR_MERCURY_ISA_VERSION
	.align		4
        /*0164*/ 	.byte	0x03, 0x5f
        /*0166*/ 	.short	0x0101


	//----- nvinfo : EIATTR_VRC_CTA_INIT_COUNT
	.align		4
        /*0168*/ 	.byte	0x02, 0x4a
	.zero		1
	.zero		1


	//----- nvinfo : EIATTR_EXIT_INSTR_OFFSETS
	.align		4
        /*016c*/ 	.byte	0x04, 0x1c
        /*016e*/ 	.short	(.L_53 - .L_52)


	//   ....[0]....
.L_52:
        /*0170*/ 	.word	0x000002e0


	//   ....[1]....
        /*0174*/ 	.word	0x000004f0


	//   ....[2]....
        /*0178*/ 	.word	0x000060a0


	//   ....[3]....
        /*017c*/ 	.word	0x00006ca0


	//   ....[4]....
        /*0180*/ 	.word	0x00006f10


	//----- nvinfo : EIATTR_CRS_STACK_SIZE
	.align		4
.L_53:
        /*0184*/ 	.byte	0x04, 0x1e
        /*0186*/ 	.short	(.L_55 - .L_54)
.L_54:
        /*0188*/ 	.word	0x00000000


	//----- nvinfo : EIATTR_CBANK_PARAM_SIZE
	.align		4
.L_55:
        /*018c*/ 	.byte	0x03, 0x19
        /*018e*/ 	.short	0x0080


	//----- nvinfo : EIATTR_PARAM_CBANK
	.align		4
        /*0190*/ 	.byte	0x04, 0x0a
        /*0192*/ 	.short	(.L_57 - .L_56)
	.align		4
.L_56:
        /*0194*/ 	.word	index@(.nv.constant0.rkf45_kernel)
        /*0198*/ 	.short	0x0380
        /*019a*/ 	.short	0x0080


	//----- nvinfo : EIATTR_SW_WAR
	.align		4
.L_57:
        /*019c*/ 	.byte	0x04, 0x36
        /*019e*/ 	.short	(.L_59 - .L_58)
.L_58:
        /*01a0*/ 	.word	0x00000008
.L_59:


//--------------------- .nv.callgraph             --------------------------
	.section	.nv.callgraph,"",@"SHT_CUDA_CALLGRAPH"
	.align	4
	.sectionentsize	8
	.align		4
        /*0000*/ 	.word	0x00000000
	.align		4
        /*0004*/ 	.word	0xffffffff
	.align		4
        /*0008*/ 	.word	0x00000000
	.align		4
        /*000c*/ 	.word	0xfffffffe
	.align		4
        /*0010*/ 	.word	0x00000000
	.align		4
        /*0014*/ 	.word	0xfffffffd
	.align		4
        /*0018*/ 	.word	0x00000000
	.align		4
        /*001c*/ 	.word	0xfffffffc


//--------------------- .text.rkf45_kernel        --------------------------
	.section	.text.rkf45_kernel,"ax",@progbits
	.align	128
        .global         rkf45_kernel
        .type           rkf45_kernel,@function
        .size           rkf45_kernel,(.L_x_105 - rkf45_kernel)
        .other          rkf45_kernel,@"STO_CUDA_ENTRY STV_DEFAULT"
rkf45_kernel:
.text.rkf45_kernel:
[----:B------:R-:W-:Y:S01]  /*0000*/  LDC R1, c[0x0][0x37c] ;  /* 0x0000df00ff017b82 */ /* 0x000fe20000000800 */
[----:B------:R-:W0:Y:S01]  /*0010*/  S2R R6, SR_TID.X ;  /* 0x0000000000067919 */ /* 0x000e220000002100 */
[----:B------:R-:W1:Y:S01]  /*0020*/  LDCU UR4, c[0x0][0x380] ;  /* 0x00007000ff0477ac */ /* 0x000e620008000800 */
[----:B------:R-:W-:Y:S01]  /*0030*/  BSSY.RECONVERGENT B0, `(.L_x_0) ;  /* 0x000001f000007945 */ /* 0x000fe20003800200 */
[----:B------:R-:W0:Y:S01]  /*0040*/  S2R R7, SR_TID.Y ;  /* 0x0000000000077919 */ /* 0x000e220000002200 */
[----:B-1----:R-:W-:Y:S02]  /*0050*/  MOV R0, UR4 ;  /* 0x0000000400007c02 */ /* 0x002fe40008000f00 */
[----:B0-----:R-:W-:-:S13]  /*0060*/  LOP3.LUT P0, RZ, R6, R7, RZ, 0xfc, !PT ;  /* 0x0000000706ff7212 */ /* 0x001fda000780fcff */
[----:B------:R-:W-:Y:S05]  /*0070*/  @P0 BRA `(.L_x_1) ;  /* 0x0000000000680947 */ /* 0x000fea0003800000 */
[----:B------:R-:W0:Y:S01]  /*0080*/  LDC R5, c[0x0][0x3a0] ;  /* 0x0000e800ff057b82 */ /* 0x000e220000000800 */
[----:B------:R-:W1:Y:S01]  /*0090*/  LDCU UR4, c[0x0][0x360] ;  /* 0x00006c00ff0477ac */ /* 0x000e620008000800 */
[----:B------:R-:W1:Y:S02]  /*00a0*/  LDCU UR5, c[0x0][0x364] ;  /* 0x00006c80ff0577ac */ /* 0x000e640008000800 */
[----:B-1----:R-:W-:Y:S01]  /*00b0*/  UIMAD UR4, UR4, UR5, URZ ;  /* 0x00000005040472a4 */ /* 0x002fe2000f8e02ff */
[----:B0-----:R-:W0:Y:S03]  /*00c0*/  I2F.U32.RP R4, R5 ;  /* 0x0000000500047306 */ /* 0x001e260000209000 */
[----:B------:R-:W1:Y:S01]  /*00d0*/  S2UR UR5, SR_CgaCtaId ;  /* 0x00000000000579c3 */ /* 0x000e620000008800 */
[----:B------:R-:W-:-:S04]  /*00e0*/  ISETP.NE.U32.AND P2, PT, R5, RZ, PT ;  /* 0x000000ff0500720c */ /* 0x000fc80003f45070 */
[----:B0-----:R-:W0:Y:S02]  /*00f0*/  MUFU.RCP R4, R4 ;  /* 0x0000000400047308 */ /* 0x001e240000001000 */
[----:B0-----:R-:W-:-:S06]  /*0100*/  IADD3 R2, PT, PT, R4, 0xffffffe, RZ ;  /* 0x0ffffffe04027810 */ /* 0x001fcc0007ffe0ff */
[----:B------:R0:W2:Y:S02]  /*0110*/  F2I.FTZ.U32.TRUNC.NTZ R3, R2 ;  /* 0x0000000200037305 */ /* 0x0000a4000021f000 */
[----:B0-----:R-:W-:Y:S01]  /*0120*/  HFMA2 R2, -RZ, RZ, 0, 0 ;  /* 0x00000000ff027431 */ /* 0x001fe200000001ff */
[----:B--2---:R-:W-:-:S05]  /*0130*/  IADD3 R8, PT, PT, RZ, -R3, RZ ;  /* 0x80000003ff087210 */ /* 0x004fca0007ffe0ff */
[----:B------:R-:W-:-:S04]  /*0140*/  IMAD R9, R8, R5, RZ ;  /* 0x0000000508097224 */ /* 0x000fc800078e02ff */
[----:B------:R-:W-:-:S06]  /*0150*/  IMAD.HI.U32 R3, R3, R9, R2 ;  /* 0x0000000903037227 */ /* 0x000fcc00078e0002 */
[----:B------:R-:W-:-:S05]  /*0160*/  IMAD.HI.U32 R3, R3, UR4, RZ ;  /* 0x0000000403037c27 */ /* 0x000fca000f8e00ff */
[----:B------:R-:W-:-:S05]  /*0170*/  IADD3 R4, PT, PT, -R3, RZ, RZ ;  /* 0x000000ff03047210 */ /* 0x000fca0007ffe1ff */
[----:B------:R-:W-:Y:S01]  /*0180*/  IMAD R2, R5, R4, UR4 ;  /* 0x0000000405027e24 */ /* 0x000fe2000f8e0204 */
[----:B------:R-:W-:Y:S02]  /*0190*/  UMOV UR4, 0x400 ;  /* 0x0000040000047882 */ /* 0x000fe40000000000 */
[----:B-1----:R-:W-:Y:S02]  /*01a0*/  ULEA UR4, UR5, UR4, 0x18 ;  /* 0x0000000405047291 */ /* 0x002fe4000f8ec0ff */
[----:B------:R-:W-:-:S13]  /*01b0*/  ISETP.GE.U32.AND P0, PT, R2, R5, PT ;  /* 0x000000050200720c */ /* 0x000fda0003f06070 */
[-C--:B------:R-:W-:Y:S02]  /*01c0*/  @P0 IADD3 R2, PT, PT, R2, -R5.reuse, RZ ;  /* 0x8000000502020210 */ /* 0x080fe40007ffe0ff */
[----:B------:R-:W-:Y:S02]  /*01d0*/  @P0 IADD3 R3, PT, PT, R3, 0x1, RZ ;  /* 0x0000000103030810 */ /* 0x000fe40007ffe0ff */
[----:B------:R-:W-:-:S13]  /*01e0*/  ISETP.GE.U32.AND P1, PT, R2, R5, PT ;  /* 0x000000050200720c */ /* 0x000fda0003f26070 */
[----:B------:R-:W-:Y:S02]  /*01f0*/  @P1 IADD3 R3, PT, PT, R3, 0x1, RZ ;  /* 0x0000000103031810 */ /* 0x000fe40007ffe0ff */
[----:B------:R-:W-:-:S05]  /*0200*/  @!P2 LOP3.LUT R3, RZ, R5, RZ, 0x33, !PT ;  /* 0x00000005ff03a212 */ /* 0x000fca00078e33ff */
[----:B------:R0:W-:Y:S02]  /*0210*/  STS [UR4], R3 ;  /* 0x00000003ff007988 */ /* 0x0001e40008000804 */
.L_x_1:
[----:B------:R-:W-:Y:S05]  /*0220*/  BSYNC.RECONVERGENT B0 ;  /* 0x0000000000007941 */ /* 0x000fea0003800200 */
.L_x_0:
[----:B------:R1:W-:Y:S06]  /*0230*/  MEMBAR.SC.CTA ;  /* 0x0000000000007992 */ /* 0x0003ec0000000000 */
[----:B-1----:R-:W1:Y:S08]  /*0240*/  S2UR UR5, SR_CgaCtaId ;  /* 0x00000000000579c3 */ /* 0x002e700000008800 */
[----:B------:R-:W-:Y:S06]  /*0250*/  BAR.SYNC.DEFER_BLOCKING 0x0 ;  /* 0x0000000000007b1d */ /* 0x000fec0000010000 */
[----:B------:R-:W-:Y:S01]  /*0260*/  UMOV UR4, 0x400 ;  /* 0x0000040000047882 */ /* 0x000fe20000000000 */
[----:B------:R-:W0:Y:S01]  /*0270*/  LDCU UR8, c[0x0][0x3a0] ;  /* 0x00007400ff0877ac */ /* 0x000e220008000800 */
[----:B-1----:R-:W-:-:S09]  /*0280*/  ULEA UR4, UR5, UR4, 0x18 ;  /* 0x0000000405047291 */ /* 0x002fd2000f8ec0ff */
[----:B------:R-:W0:Y:S02]  /*0290*/  LDS R5, [UR4] ;  /* 0x00000004ff057984 */ /* 0x000e240008000800 */
[----:B------:R-:W1:Y:S02]  /*02a0*/  LDCU UR4, c[0x0][0x360] ;  /* 0x00006c00ff0477ac */ /* 0x000e640008000800 */
[----:B-1----:R-:W-:Y:S02]  /*02b0*/  IMAD R4, R7, UR4, R6 ;  /* 0x0000000407047c24 */ /* 0x002fe4000f8e0206 */
[----:B0-----:R-:W-:-:S05]  /*02c0*/  IMAD R3, R5, UR8, RZ ;  /* 0x0000000805037c24 */ /* 0x001fca000f8e02ff */
[----:B------:R-:W-:-:S13]  /*02d0*/  ISETP.GE.AND P0, PT, R4, R3, PT ;  /* 0x000000030400720c */ /* 0x000fda0003f06270 */
[----:B------:R-:W-:Y:S05]  /*02e0*/  @P0 EXIT ;  /* 0x000000000000094d */ /* 0x000fea0003800000 */
[----:B------:R-:W-:Y:S01]  /*02f0*/  MOV R2, UR8 ;  /* 0x0000000800027c02 */ /* 0x000fe20008000f00 */
[----:B------:R-:W-:Y:S01]  /*0300*/  S2UR UR4, SR_CTAID.Y ;  /* 0x00000000000479c3 */ /* 0x000fe20000002600 */
[----:B------:R-:W-:Y:S01]  /*0310*/  IABS R10, R4 ;  /* 0x00000004000a7213 */ /* 0x000fe20000000000 */
[----:B------:R-:W0:Y:S01]  /*0320*/  LDCU UR5, c[0x0][0x370] ;  /* 0x00006e00ff0577ac */ /* 0x000e220008000800 */
[----:B------:R-:W-:Y:S02]  /*0330*/  IABS R7, R2 ;  /* 0x0000000200077213 */ /* 0x000fe40000000000 */
[----:B------:R-:W-:Y:S01]  /*0340*/  LOP3.LUT R12, RZ, UR8, RZ, 0x33, !PT ;  /* 0x00000008ff0c7c12 */ /* 0x000fe2000f8e33ff */
[----:B------:R-:W1:Y:S01]  /*0350*/  LDCU UR7, c[0x0][0x398] ;  /* 0x00007300ff0777ac */ /* 0x000e620008000800 */
[----:B------:R-:W2:Y:S01]  /*0360*/  I2F.RP R6, R7 ;  /* 0x0000000700067306 */ /* 0x000ea20000209400 */
[----:B------:R-:W0:Y:S07]  /*0370*/  S2UR UR6, SR_CTAID.X ;  /* 0x00000000000679c3 */ /* 0x000e2e0000002500 */
[----:B--2---:R-:W2:Y:S01]  /*0380*/  MUFU.RCP R6, R6 ;  /* 0x0000000600067308 */ /* 0x004ea20000001000 */
[----:B0-----:R-:W-:Y:S01]  /*0390*/  UIMAD UR4, UR4, UR5, UR6 ;  /* 0x00000005040472a4 */ /* 0x001fe2000f8e0206 */
[----:B--2---:R-:W-:-:S06]  /*03a0*/  IADD3 R2, PT, PT, R6, 0xffffffe, RZ ;  /* 0x0ffffffe06027810 */ /* 0x004fcc0007ffe0ff */
[----:B------:R0:W2:Y:S02]  /*03b0*/  F2I.FTZ.U32.TRUNC.NTZ R3, R2 ;  /* 0x0000000200037305 */ /* 0x0000a4000021f000 */
[----:B0-----:R-:W-:Y:S02]  /*03c0*/  MOV R2, RZ ;  /* 0x000000ff00027202 */ /* 0x001fe40000000f00 */
[----:B--2---:R-:W-:-:S05]  /*03d0*/  IADD3 R8, PT, PT, RZ, -R3, RZ ;  /* 0x80000003ff087210 */ /* 0x004fca0007ffe0ff */
[----:B------:R-:W-:-:S04]  /*03e0*/  IMAD R9, R8, R7, RZ ;  /* 0x0000000708097224 */ /* 0x000fc800078e02ff */
[----:B------:R-:W-:Y:S01]  /*03f0*/  IMAD.HI.U32 R3, R3, R9, R2 ;  /* 0x0000000903037227 */ /* 0x000fe200078e0002 */
[----:B------:R-:W-:-:S04]  /*0400*/  LOP3.LUT R2, R4, UR8, RZ, 0x3c, !PT ;  /* 0x0000000804027c12 */ /* 0x000fc8000f8e3cff */
[----:B------:R-:W-:Y:S01]  /*0410*/  ISETP.GE.AND P0, PT, R2, RZ, PT ;  /* 0x000000ff0200720c */ /* 0x000fe20003f06270 */
[----:B------:R-:W-:-:S05]  /*0420*/  IMAD.HI.U32 R3, R3, R10, RZ ;  /* 0x0000000a03037227 */ /* 0x000fca00078e00ff */
[----:B------:R-:W-:-:S05]  /*0430*/  IADD3 R6, PT, PT, -R3, RZ, RZ ;  /* 0x000000ff03067210 */ /* 0x000fca0007ffe1ff */
[----:B------:R-:W-:-:S05]  /*0440*/  IMAD R10, R7, R6, R10 ;  /* 0x00000006070a7224 */ /* 0x000fca00078e020a */
[----:B------:R-:W-:-:S13]  /*0450*/  ISETP.GT.U32.AND P2, PT, R7, R10, PT ;  /* 0x0000000a0700720c */ /* 0x000fda0003f44070 */
[-C--:B------:R-:W-:Y:S02]  /*0460*/  @!P2 IADD3 R10, PT, PT, R10, -R7.reuse, RZ ;  /* 0x800000070a0aa210 */ /* 0x080fe40007ffe0ff */
[----:B------:R-:W-:Y:S02]  /*0470*/  @!P2 IADD3 R3, PT, PT, R3, 0x1, RZ ;  /* 0x000000010303a810 */ /* 0x000fe40007ffe0ff */
[----:B------:R-:W-:-:S13]  /*0480*/  ISETP.GE.U32.AND P1, PT, R10, R7, PT ;  /* 0x000000070a00720c */ /* 0x000fda0003f26070 */
[----:B------:R-:W-:Y:S02]  /*0490*/  @P1 IADD3 R3, PT, PT, R3, 0x1, RZ ;  /* 0x0000000103031810 */ /* 0x000fe40007ffe0ff */
[----:B------:R-:W-:Y:S02]  /*04a0*/  ISETP.NE.AND P1, PT, RZ, UR8, PT ;  /* 0x00000008ff007c0c */ /* 0x000fe4000bf25270 */
[----:B------:R-:W-:-:S04]  /*04b0*/  @!P0 IADD3 R3, PT, PT, -R3, RZ, RZ ;  /* 0x000000ff03038210 */ /* 0x000fc80007ffe1ff */
[----:B------:R-:W-:-:S05]  /*04c0*/  SEL R2, R12, R3, !P1 ;  /* 0x000000030c027207 */ /* 0x000fca0004800000 */
[----:B------:R-:W-:-:S05]  /*04d0*/  IMAD R2, R5, UR4, R2 ;  /* 0x0000000405027c24 */ /* 0x000fca000f8e0202 */
[----:B-1----:R-:W-:-:S13]  /*04e0*/  ISETP.GE.AND P0, PT, R2, UR7, PT ;  /* 0x0000000702007c0c */ /* 0x002fda000bf06270 */
[----:B------:R-:W-:Y:S05]  /*04f0*/  @P0 EXIT ;  /* 0x000000000000094d */ /* 0x000fea0003800000 */
[----:B------:R-:W-:Y:S01]  /*0500*/  ISETP.GE.AND P2, PT, R4, RZ, PT ;  /* 0x000000ff0400720c */ /* 0x000fe20003f46270 */
[----:B------:R-:W0:Y:S01]  /*0510*/  LDC.64 R8, c[0x0][0x390] ;  /* 0x0000e400ff087b82 */ /* 0x000e220000000a00 */
[-C--:B------:R-:W-:Y:S01]  /*0520*/  ISETP.GT.U32.AND P0, PT, R7, R10.reuse, PT ;  /* 0x0000000a0700720c */ /* 0x080fe20003f04070 */
[----:B------:R-:W1:Y:S01]  /*0530*/  LDCU.64 UR6, c[0x0][0x358] ;  /* 0x00006b00ff0677ac */ /* 0x000e620008000a00 */
[----:B------:R-:W-:Y:S01]  /*0540*/  IADD3 R3, PT, PT, R10, -R7, RZ ;  /* 0x800000070a037210 */ /* 0x000fe20007ffe0ff */
[----:B------:R-:W2:Y:S03]  /*0550*/  LDCU UR4, c[0x0][0x3b8] ;  /* 0x00007700ff0477ac */ /* 0x000ea60008000800 */
[----:B------:R-:W-:Y:S01]  /*0560*/  SEL R3, R3, R10, !P0 ;  /* 0x0000000a03037207 */ /* 0x000fe20004000000 */
[----:B------:R-:W1:Y:S01]  /*0570*/  LDC.64 R6, c[0x0][0x3f0] ;  /* 0x0000fc00ff067b82 */ /* 0x000e620000000a00 */
[----:B------:R-:W3:Y:S03]  /*0580*/  LDCU UR9, c[0x0][0x388] ;  /* 0x00007100ff0977ac */ /* 0x000ee60008000800 */
[----:B------:R-:W-:Y:S01]  /*0590*/  @!P2 IADD3 R3, PT, PT, -R3, RZ, RZ ;  /* 0x000000ff0303a210 */ /* 0x000fe20007ffe1ff */
[----:B------:R-:W4:Y:S03]  /*05a0*/  LDCU UR10, c[0x0][0x380] ;  /* 0x00007000ff0a77ac */ /* 0x000f260008000800 */
[----:B------:R-:W-:Y:S01]  /*05b0*/  SEL R3, R12, R3, !P1 ;  /* 0x000000030c037207 */ /* 0x000fe20004800000 */
[----:B------:R-:W5:Y:S04]  /*05c0*/  LDC.64 R18, c[0x0][0x3e0] ;  /* 0x0000f800ff127b82 */ /* 0x000f680000000a00 */
[----:B------:R-:W-:-:S04]  /*05d0*/  IMAD R5, R2, UR8, R3 ;  /* 0x0000000802057c24 */ /* 0x000fc8000f8e0203 */
[----:B0-----:R-:W-:Y:S01]  /*05e0*/  IMAD.WIDE R8, R5, 0x4, R8 ;  /* 0x0000000405087825 */ /* 0x001fe200078e0208 */
[----:B-1----:R0:W-:Y:S05]  /*05f0*/  STG.E desc[UR6][R6.64], RZ ;  /* 0x000000ff06007986 */ /* 0x0021ea000c101906 */
[----:B------:R-:W5:Y:S01]  /*0600*/  LDG.E R9, desc[UR6][R8.64] ;  /* 0x0000000608097981 */ /* 0x000f62000c1e1900 */
[----:B--2---:R-:W-:Y:S01]  /*0610*/  UIMAD UR5, UR8, UR4, UR8 ;  /* 0x00000004080572a4 */ /* 0x004fe2000f8e0208 */
[----:B---3--:R-:W-:-:S04]  /*0620*/  I2FP.F32.S32 R5, UR9 ;  /* 0x0000000900057c45 */ /* 0x008fc80008201400 */
[----:B----4-:R-:W-:Y:S01]  /*0630*/  FSETP.GT.AND P1, PT, R5, UR10, PT ;  /* 0x0000000a05007c0b */ /* 0x010fe2000bf24000 */
[----:B------:R-:W-:Y:S02]  /*0640*/  IMAD R4, R2, UR5, RZ ;  /* 0x0000000502047c24 */ /* 0x000fe4000f8e02ff */
[----:B0-----:R-:W-:Y:S02]  /*0650*/  HFMA2 R7, -RZ, RZ, 0, 0 ;  /* 0x00000000ff077431 */ /* 0x001fe400000001ff */
[----:B-----5:R-:W-:Y:S01]  /*0660*/  IMAD.WIDE R18, R4, 0x4, R18 ;  /* 0x0000000404127825 */ /* 0x020fe200078e0212 */
[----:B------:R-:W0:Y:S03]  /*0670*/  LDCU UR5, c[0x0][0x3b4] ;  /* 0x00007680ff0577ac */ /* 0x000e260008000800 */
[----:B------:R-:W-:Y:S01]  /*0680*/  IMAD.WIDE.U32 R10, R3, 0x4, R18 ;  /* 0x00000004030a7825 */ /* 0x000fe200078e0012 */
[----:B0-----:R-:W-:-:S02]  /*0690*/  UISETP.GT.AND UP0, UPT, UR5, URZ, UPT ;  /* 0x000000ff0500728c */ /* 0x001fc4000bf04270 */
[----:B------:R-:W-:-:S04]  /*06a0*/  UISETP.LT.AND UP1, UPT, UR4, UR5, UPT ;  /* 0x000000050400728c */ /* 0x000fc8000bf21270 */
[----:B------:R-:W-:Y:S01]  /*06b0*/  USEL UR4, UR4, UR5, UP1 ;  /* 0x0000000504047287 */ /* 0x000fe20008800000 */
[----:B------:R-:W-:Y:S02]  /*06c0*/  PLOP3.LUT P0, PT, PT, PT, UP0, 0x80, 0x8 ;  /* 0x000000000008781c */ /* 0x000fe40003f0f008 */
[----:B------:R-:W-:Y:S01]  /*06d0*/  VOTEU.ANY UP0, P1 ;  /* 0x0000000000ff7886 */ /* 0x000fe20000800100 */
[----:B------:R-:W-:Y:S01]  /*06e0*/  UISETP.LT.OR UP0, UPT, UR4, 0x1, !UP0 ;  /* 0x000000010400788c */ /* 0x000fe2000c701670 */
[----:B------:R0:W-:Y:S08]  /*06f0*/  STG.E desc[UR6][R10.64], R9 ;  /* 0x000000090a007986 */ /* 0x0001f0000c101906 */
[----:B------:R-:W-:Y:S05]  /*0700*/  BRA.U UP0, `(.L_x_2) ;  /* 0x0000006500e07547 */ /* 0x000fea000b800000 */
[----:B------:R-:W1:Y:S01]  /*0710*/  LDC.64 R22, c[0x0][0x3c8] ;  /* 0x0000f200ff167b82 */ /* 0x000e620000000a00 */
[----:B------:R-:W0:Y:S01]  /*0720*/  LDCU UR4, c[0x0][0x384] ;  /* 0x00007080ff0477ac */ /* 0x000e220008000800 */
[----:B------:R-:W-:Y:S02]  /*0730*/  CS2R R6, SRZ ;  /* 0x0000000000067805 */ /* 0x000fe4000001ff00 */
[----:B------:R-:W-:Y:S02]  /*0740*/  MOV R20, R18 ;  /* 0x0000001200147202 */ /* 0x000fe40000000f00 */
[----:B------:R-:W-:Y:S01]  /*0750*/  MOV R21, R19 ;  /* 0x0000001300157202 */ /* 0x000fe20000000f00 */
[----:B------:R-:W-:Y:S02]  /*0760*/  ULOP3.LUT UR9, UR8, 0xf, URZ, 0xc0, !UPT ;  /* 0x0000000f08097892 */ /* 0x000fe4000f8ec0ff */
[----:B------:R-:W-:Y:S02]  /*0770*/  ULOP3.LUT UR10, UR8, 0x7, URZ, 0xc0, !UPT ;  /* 0x00000007080a7892 */ /* 0x000fe4000f8ec0ff */
[----:B------:R-:W-:-:S02]  /*0780*/  ULOP3.LUT UR5, UR8, 0x7ffffff0, URZ, 0xc0, !UPT ;  /* 0x7ffffff008057892 */ /* 0x000fc4000f8ec0ff */
[----:B------:R-:W-:Y:S01]  /*0790*/  ULOP3.LUT UR11, UR8, 0x3, URZ, 0xc0, !UPT ;  /* 0x00000003080b7892 */ /* 0x000fe2000f8ec0ff */
[----:B0-----:R-:W-:Y:S01]  /*07a0*/  MOV R9, UR4 ;  /* 0x0000000400097c02 */ /* 0x001fe20008000f00 */
[----:B-1----:R-:W-:-:S10]  /*07b0*/  IMAD.WIDE.U32 R22, R3, 0x4, R22 ;  /* 0x0000000403167825 */ /* 0x002fd400078e0016 */
.L_x_92:
[----:B0-----:R0:W-:Y:S06]  /*07c0*/  MEMBAR.SC.CTA ;  /* 0x0000000000007992 */ /* 0x0011ec0000000000 */
[----:B0-----:R-:W-:Y:S05]  /*07d0*/  WARPSYNC.ALL ;  /* 0x0000000000007948 */ /* 0x001fea0003800000 */
[----:B------:R-:W-:Y:S01]  /*07e0*/  BAR.SYNC.DEFER_BLOCKING 0x0 ;  /* 0x0000000000007b1d */ /* 0x000fe20000010000 */
[----:B------:R-:W-:-:S05]  /*07f0*/  IMAD.WIDE.U32 R24, R3, 0x4, R20 ;  /* 0x0000000403187825 */ /* 0x000fca00078e0014 */
[----:B------:R-:W2:Y:S04]  /*0800*/  LDG.E R11, desc[UR6][R22.64] ;  /* 0x00000006160b7981 */ /* 0x000ea8000c1e1900 */
[----:B------:R-:W2:Y:S04]  /*0810*/  LDG.E R8, desc[UR6][R22.64+0x4] ;  /* 0x0000040616087981 */ /* 0x000ea8000c1e1900 */
[----:B------:R0:W5:Y:S01]  /*0820*/  LDG.E R10, desc[UR6][R24.64] ;  /* 0x00000006180a7981 */ /* 0x000162000c1e1900 */
[----:B------:R-:W-:Y:S01]  /*0830*/  BSSY.RECONVERGENT B1, `(.L_x_3) ;  /* 0x00000c1000017945 */ /* 0x000fe20003800200 */
[----:B------:R-:W-:-:S02]  /*0840*/  IADD3 R6, PT, PT, R6, 0x1, RZ ;  /* 0x0000000106067810 */ /* 0x000fc40007ffe0ff */
[----:B------:R-:W-:Y:S02]  /*0850*/  MOV R12, RZ ;  /* 0x000000ff000c7202 */ /* 0x000fe40000000f00 */
[----:B--2---:R-:W-:-:S13]  /*0860*/  ISETP.GE.AND P0, PT, R11, R8, PT ;  /* 0x000000080b00720c */ /* 0x004fda0003f06270 */
[----:B0-----:R-:W-:Y:S05]  /*0870*/  @P0 BRA `(.L_x_4) ;  /* 0x0000000800f00947 */ /* 0x001fea0003800000 */
[----:B------:R-:W0:Y:S02]  /*0880*/  LDC.64 R14, c[0x0][0x3d8] ;  /* 0x0000f600ff0e7b82 */ /* 0x000e240000000a00 */
[----:B0-----:R-:W-:-:S05]  /*0890*/  IMAD.WIDE R14, R11, 0x4, R14 ;  /* 0x000000040b0e7825 */ /* 0x001fca00078e020e */
[----:B------:R0:W5:Y:S01]  /*08a0*/  LDG.E R13, desc[UR6][R14.64] ;  /* 0x000000060e0d7981 */ /* 0x000162000c1e1900 */
[----:B------:R-:W-:-:S07]  /*08b0*/  HFMA2 R12, -RZ, RZ, 0, 0 ;  /* 0x00000000ff0c7431 */ /* 0x000fce00000001ff */
.L_x_14:
[----:B------:R-:W1:Y:S08]  /*08c0*/  LDC.64 R16, c[0x0][0x3d8] ;  /* 0x0000f600ff107b82 */ /* 0x000e700000000a00 */
[----:B0-----:R-:W0:Y:S01]  /*08d0*/  LDC.64 R14, c[0x0][0x3c0] ;  /* 0x0000f000ff0e7b82 */ /* 0x001e220000000a00 */
[----:B-1----:R-:W-:-:S06]  /*08e0*/  IMAD.WIDE R16, R11, 0x4, R16 ;  /* 0x000000040b107825 */ /* 0x002fcc00078e0210 */
[----:B------:R-:W2:Y:S01]  /*08f0*/  LDG.E R16, desc[UR6][R16.64+0x4] ;  /* 0x0000040610107981 */ /* 0x000ea2000c1e1900 */
[----:B0-----:R-:W-:-:S05]  /*0900*/  IMAD.WIDE R14, R11, 0x4, R14 ;  /* 0x000000040b0e7825 */ /* 0x001fca00078e020e */
[----:B-----5:R0:W5:Y:S01]  /*0910*/  LDG.E R33, desc[UR6][R14.64] ;  /* 0x000000060e217981 */ /* 0x020162000c1e1900 */
[----:B------:R-:W-:Y:S01]  /*0920*/  IADD3 R11, PT, PT, R11, 0x1, RZ ;  /* 0x000000010b0b7810 */ /* 0x000fe20007ffe0ff */
[----:B------:R-:W-:Y:S01]  /*0930*/  BSSY.RECONVERGENT B0, `(.L_x_5) ;  /* 0x00000ae000007945 */ /* 0x000fe20003800200 */
[----:B------:R-:W-:Y:S02]  /*0940*/  MOV R26, R13 ;  /* 0x0000000d001a7202 */ /* 0x000fe40000000f00 */
[----:B------:R-:W-:Y:S02]  /*0950*/  ISETP.GE.AND P0, PT, R11, R8, PT ;  /* 0x000000080b00720c */ /* 0x000fe40003f06270 */
[-C--:B--2---:R-:W-:Y:S02]  /*0960*/  ISETP.GE.AND P1, PT, R13, R16.reuse, PT ;  /* 0x000000100d00720c */ /* 0x084fe40003f26270 */
[----:B------:R-:W-:-:S11]  /*0970*/  MOV R13, R16 ;  /* 0x00000010000d7202 */ /* 0x000fd60000000f00 */
[----:B0-----:R-:W-:Y:S05]  /*0980*/  @P1 BRA `(.L_x_6) ;  /* 0x0000000800a01947 */ /* 0x001fea0003800000 */
[----:B------:R-:W-:Y:S01]  /*0990*/  MOV R16, R26 ;  /* 0x0000001a00107202 */ /* 0x000fe20000000f00 */
[----:B------:R-:W-:Y:S03]  /*09a0*/  BSSY.RECONVERGENT B2, `(.L_x_7) ;  /* 0x0000050000027945 */ /* 0x000fe60003800200 */
[----:B------:R-:W-:-:S04]  /*09b0*/  VIADDMNMX R15, R16, 0x1, R13, !PT ;  /* 0x00000001100f7846 */ /* 0x000fc8000780010d */
[CC--:B------:R-:W-:Y:S02]  /*09c0*/  IADD3 R17, PT, PT, R16.reuse, -R15.reuse, RZ ;  /* 0x8000000f10117210 */ /* 0x0c0fe40007ffe0ff */
[----:B------:R-:W-:Y:S02]  /*09d0*/  IADD3 R14, PT, PT, -R16, R15, RZ ;  /* 0x0000000f100e7210 */ /* 0x000fe40007ffe1ff */
[----:B------:R-:W-:Y:S02]  /*09e0*/  ISETP.GT.U32.AND P2, PT, R17, -0x10, PT ;  /* 0xfffffff01100780c */ /* 0x000fe40003f44070 */
[----:B------:R-:W-:-:S04]  /*09f0*/  LOP3.LUT R15, R14, 0xf, RZ, 0xc0, !PT ;  /* 0x0000000f0e0f7812 */ /* 0x000fc800078ec0ff */
[----:B------:R-:W-:-:S07]  /*0a00*/  ISETP.NE.AND P1, PT, R15, RZ, PT ;  /* 0x000000ff0f00720c */ /* 0x000fce0003f25270 */
[----:B------:R-:W-:Y:S06]  /*0a10*/  @P2 BRA `(.L_x_8) ;  /* 0x0000000400202947 */ /* 0x000fec0003800000 */
[----:B------:R-:W-:-:S04]  /*0a20*/  LOP3.LUT R17, R14, 0xfffffff0, RZ, 0xc0, !PT ;  /* 0xfffffff00e117812 */ /* 0x000fc800078ec0ff */
[----:B------:R-:W-:-:S07]  /*0a30*/  IADD3 R17, PT, PT, -R17, RZ, RZ ;  /* 0x000000ff11117210 */ /* 0x000fce0007ffe1ff */
.L_x_9:
[----:B------:R-:W0:Y:S02]  /*0a40*/  LDC.64 R34, c[0x0][0x3d0] ;  /* 0x0000f400ff227b82 */ /* 0x000e240000000a00 */
[----:B0-----:R-:W-:-:S05]  /*0a50*/  IMAD.WIDE R34, R16, 0x4, R34 ;  /* 0x0000000410227825 */ /* 0x001fca00078e0222 */
[----:B------:R-:W2:Y:S04]  /*0a60*/  LDG.E R29, desc[UR6][R34.64] ;  /* 0x00000006221d7981 */ /* 0x000ea8000c1e1900 */
[----:B------:R-:W3:Y:S04]  /*0a70*/  LDG.E R37, desc[UR6][R34.64+0x4] ;  /* 0x0000040622257981 */ /* 0x000ee8000c1e1900 */
[----:B------:R-:W4:Y:S04]  /*0a80*/  LDG.E R39, desc[UR6][R34.64+0x8] ;  /* 0x0000080622277981 */ /* 0x000f28000c1e1900 */
        /* <DEDUP_REMOVED lines=8> */
[----:B------:R-:W4:Y:S01]  /*0b10*/  LDG.E R31, desc[UR6][R34.64+0x34] ;  /* 0x00003406221f7981 */ /* 0x000f22000c1e1900 */
[----:B--2---:R-:W-:-:S05]  /*0b20*/  IMAD.WIDE R28, R29, 0x4, R20 ;  /* 0x000000041d1c7825 */ /* 0x004fca00078e0214 */
[----:B------:R-:W2:Y:S01]  /*0b30*/  LDG.E R38, desc[UR6][R28.64] ;  /* 0x000000061c267981 */ /* 0x000ea2000c1e1900 */
[----:B---3--:R-:W-:-:S06]  /*0b40*/  IMAD.WIDE R36, R37, 0x4, R20 ;  /* 0x0000000425247825 */ /* 0x008fcc00078e0214 */
[----:B------:R2:W3:Y:S04]  /*0b50*/  LDG.E R37, desc[UR6][R36.64] ;  /* 0x0000000624257981 */ /* 0x0004e8000c1e1900 */
[----:B------:R-:W3:Y:S04]  /*0b60*/  LDG.E R28, desc[UR6][R34.64+0x2c] ;  /* 0x00002c06221c7981 */ /* 0x000ee8000c1e1900 */
[----:B------:R-:W3:Y:S01]  /*0b70*/  LDG.E R29, desc[UR6][R34.64+0x30] ;  /* 0x00003006221d7981 */ /* 0x000ee2000c1e1900 */
[----:B----4-:R-:W-:-:S04]  /*0b80*/  IMAD.WIDE R42, R43, 0x4, R20 ;  /* 0x000000042b2a7825 */ /* 0x010fc800078e0214 */
[----:B--2--5:R-:W-:Y:S02]  /*0b90*/  FMUL R36, R38, R33 ;  /* 0x0000002126247220 */ /* 0x024fe40000400000 */
[----:B------:R-:W2:Y:S04]  /*0ba0*/  LDG.E R33, desc[UR6][R34.64+0x38] ;  /* 0x0000380622217981 */ /* 0x000ea8000c1e1900 */
[----:B------:R-:W4:Y:S01]  /*0bb0*/  LDG.E R35, desc[UR6][R34.64+0x3c] ;  /* 0x00003c0622237981 */ /* 0x000f22000c1e1900 */
[----:B------:R-:W-:-:S04]  /*0bc0*/  IMAD.WIDE R38, R39, 0x4, R20 ;  /* 0x0000000427267825 */ /* 0x000fc800078e0214 */
[----:B---3--:R-:W-:Y:S02]  /*0bd0*/  FMUL R36, R36, R37 ;  /* 0x0000002524247220 */ /* 0x008fe40000400000 */
[----:B------:R0:W3:Y:S02]  /*0be0*/  LDG.E R37, desc[UR6][R38.64] ;  /* 0x0000000626257981 */ /* 0x0000e4000c1e1900 */
[----:B0-----:R-:W-:-:S04]  /*0bf0*/  IMAD.WIDE R38, R40, 0x4, R20 ;  /* 0x0000000428267825 */ /* 0x001fc800078e0214 */
[--C-:B------:R-:W-:Y:S02]  /*0c00*/  IMAD.WIDE R40, R41, 0x4, R20.reuse ;  /* 0x0000000429287825 */ /* 0x100fe400078e0214 */
[----:B------:R-:W3:Y:S04]  /*0c10*/  LDG.E R38, desc[UR6][R38.64] ;  /* 0x0000000626267981 */ /* 0x000ee8000c1e1900 */
[----:B------:R0:W3:Y:S02]  /*0c20*/  LDG.E R39, desc[UR6][R40.64] ;  /* 0x0000000628277981 */ /* 0x0000e4000c1e1900 */
[----:B0-----:R-:W-:-:S06]  /*0c30*/  IMAD.WIDE R40, R32, 0x4, R20 ;  /* 0x0000000420287825 */ /* 0x001fcc00078e0214 */
[----:B------:R-:W3:Y:S01]  /*0c40*/  LDG.E R40, desc[UR6][R40.64] ;  /* 0x0000000628287981 */ /* 0x000ee2000c1e1900 */
[----:B------:R-:W-:-:S06]  /*0c50*/  IMAD.WIDE R44, R45, 0x4, R20 ;  /* 0x000000042d2c7825 */ /* 0x000fcc00078e0214 */
[----:B------:R-:W3:Y:S04]  /*0c60*/  LDG.E R44, desc[UR6][R44.64] ;  /* 0x000000062c2c7981 */ /* 0x000ee8000c1e1900 */
[----:B------:R0:W3:Y:S02]  /*0c70*/  LDG.E R41, desc[UR6][R42.64] ;  /* 0x000000062a297981 */ /* 0x0000e4000c1e1900 */
[----:B0-----:R-:W-:-:S04]  /*0c80*/  IMAD.WIDE R42, R26, 0x4, R20 ;  /* 0x000000041a2a7825 */ /* 0x001fc800078e0214 */
[--C-:B------:R-:W-:Y:S02]  /*0c90*/  IMAD.WIDE R26, R27, 0x4, R20.reuse ;  /* 0x000000041b1a7825 */ /* 0x100fe400078e0214 */
[----:B------:R-:W3:Y:S04]  /*0ca0*/  LDG.E R42, desc[UR6][R42.64] ;  /* 0x000000062a2a7981 */ /* 0x000ee8000c1e1900 */
[----:B------:R0:W3:Y:S02]  /*0cb0*/  LDG.E R43, desc[UR6][R26.64] ;  /* 0x000000061a2b7981 */ /* 0x0000e4000c1e1900 */
[----:B0-----:R-:W-:-:S05]  /*0cc0*/  IMAD.WIDE R26, R30, 0x4, R20 ;  /* 0x000000041e1a7825 */ /* 0x001fca00078e0214 */
[----:B------:R0:W3:Y:S01]  /*0cd0*/  LDG.E R45, desc[UR6][R26.64] ;  /* 0x000000061a2d7981 */ /* 0x0000e2000c1e1900 */
[----:B------:R-:W-:-:S06]  /*0ce0*/  IMAD.WIDE R30, R31, 0x4, R20 ;  /* 0x000000041f1e7825 */ /* 0x000fcc00078e0214 */
[----:B------:R-:W3:Y:S01]  /*0cf0*/  LDG.E R30, desc[UR6][R30.64] ;  /* 0x000000061e1e7981 */ /* 0x000ee2000c1e1900 */
[----:B0-----:R-:W-:-:S04]  /*0d00*/  IMAD.WIDE R26, R28, 0x4, R20 ;  /* 0x000000041c1a7825 */ /* 0x001fc800078e0214 */
[--C-:B------:R-:W-:Y:S02]  /*0d10*/  IMAD.WIDE R28, R29, 0x4, R20.reuse ;  /* 0x000000041d1c7825 */ /* 0x100fe400078e0214 */
[----:B------:R-:W3:Y:S04]  /*0d20*/  LDG.E R26, desc[UR6][R26.64] ;  /* 0x000000061a1a7981 */ /* 0x000ee8000c1e1900 */
[----:B------:R-:W3:Y:S01]  /*0d30*/  LDG.E R28, desc[UR6][R28.64] ;  /* 0x000000061c1c7981 */ /* 0x000ee2000c1e1900 */
[----:B--2---:R-:W-:-:S06]  /*0d40*/  IMAD.WIDE R32, R33, 0x4, R20 ;  /* 0x0000000421207825 */ /* 0x004fcc00078e0214 */
[----:B------:R-:W2:Y:S01]  /*0d50*/  LDG.E R32, desc[UR6][R32.64] ;  /* 0x0000000620207981 */ /* 0x000ea2000c1e1900 */
[----:B----4-:R-:W-:-:S06]  /*0d60*/  IMAD.WIDE R34, R35, 0x4, R20 ;  /* 0x0000000423227825 */ /* 0x010fcc00078e0214 */
[----:B------:R-:W4:Y:S01]  /*0d70*/  LDG.E R34, desc[UR6][R34.64] ;  /* 0x0000000622227981 */ /* 0x000f22000c1e1900 */
[----:B---3--:R-:W-:-:S04]  /*0d80*/  FMUL R37, R36, R37 ;  /* 0x0000002524257220 */ /* 0x008fc80000400000 */
[----:B------:R-:W-:-:S04]  /*0d90*/  FMUL R38, R37, R38 ;  /* 0x0000002625267220 */ /* 0x000fc80000400000 */
[----:B------:R-:W-:-:S04]  /*0da0*/  FMUL R39, R38, R39 ;  /* 0x0000002726277220 */ /* 0x000fc80000400000 */
[----:B------:R-:W-:-:S04]  /*0db0*/  FMUL R40, R39, R40 ;  /* 0x0000002827287220 */ /* 0x000fc80000400000 */
[----:B------:R-:W-:Y:S01]  /*0dc0*/  FMUL R41, R40, R41 ;  /* 0x0000002928297220 */ /* 0x000fe20000400000 */
[----:B------:R-:W-:-:S03]  /*0dd0*/  IADD3 R17, PT, PT, R17, 0x10, RZ ;  /* 0x0000001011117810 */ /* 0x000fc60007ffe0ff */
[----:B------:R-:W-:-:S04]  /*0de0*/  FMUL R42, R41, R42 ;  /* 0x0000002a292a7220 */ /* 0x000fc80000400000 */
[----:B------:R-:W-:-:S04]  /*0df0*/  FMUL R43, R42, R43 ;  /* 0x0000002b2a2b7220 */ /* 0x000fc80000400000 */
[----:B------:R-:W-:Y:S01]  /*0e00*/  FMUL R44, R43, R44 ;  /* 0x0000002c2b2c7220 */ /* 0x000fe20000400000 */
[----:B------:R-:W-:-:S03]  /*0e10*/  ISETP.NE.AND P2, PT, R17, RZ, PT ;  /* 0x000000ff1100720c */ /* 0x000fc60003f45270 */
[----:B------:R-:W-:-:S04]  /*0e20*/  FMUL R45, R44, R45 ;  /* 0x0000002d2c2d7220 */ /* 0x000fc80000400000 */
[----:B------:R-:W-:-:S04]  /*0e30*/  FMUL R45, R45, R26 ;  /* 0x0000001a2d2d7220 */ /* 0x000fc80000400000 */
[----:B------:R-:W-:-:S04]  /*0e40*/  FMUL R45, R45, R28 ;  /* 0x0000001c2d2d7220 */ /* 0x000fc80000400000 */
[----:B------:R-:W-:Y:S01]  /*0e50*/  FMUL R45, R45, R30 ;  /* 0x0000001e2d2d7220 */ /* 0x000fe20000400000 */
[----:B------:R-:W-:-:S03]  /*0e60*/  IADD3 R16, PT, PT, R16, 0x10, RZ ;  /* 0x0000001010107810 */ /* 0x000fc60007ffe0ff */
[----:B--2---:R-:W-:-:S04]  /*0e70*/  FMUL R45, R45, R32 ;  /* 0x000000202d2d7220 */ /* 0x004fc80000400000 */
[----:B----4-:R-:W-:Y:S01]  /*0e80*/  FMUL R33, R45, R34 ;  /* 0x000000222d217220 */ /* 0x010fe20000400000 */
[----:B------:R-:W-:Y:S06]  /*0e90*/  @P2 BRA `(.L_x_9) ;  /* 0xfffffff800e82947 */ /* 0x000fec000383ffff */
.L_x_8:
[----:B------:R-:W-:Y:S05]  /*0ea0*/  BSYNC.RECONVERGENT B2 ;  /* 0x0000000000027941 */ /* 0x000fea0003800200 */
.L_x_7:
[----:B------:R-:W-:Y:S05]  /*0eb0*/  @!P1 BRA `(.L_x_6) ;  /* 0x0000000400549947 */ /* 0x000fea0003800000 */
[----:B------:R-:W-:Y:S01]  /*0ec0*/  ISETP.GE.U32.AND P1, PT, R15, 0x8, PT ;  /* 0x000000080f00780c */ /* 0x000fe20003f26070 */
[----:B------:R-:W-:Y:S01]  /*0ed0*/  BSSY.RECONVERGENT B2, `(.L_x_10) ;  /* 0x0000027000027945 */ /* 0x000fe20003800200 */
[----:B------:R-:W-:-:S04]  /*0ee0*/  LOP3.LUT R17, R14, 0x7, RZ, 0xc0, !PT ;  /* 0x000000070e117812 */ /* 0x000fc800078ec0ff */
[----:B------:R-:W-:-:S07]  /*0ef0*/  ISETP.NE.AND P2, PT, R17, RZ, PT ;  /* 0x000000ff1100720c */ /* 0x000fce0003f45270 */
[----:B------:R-:W-:Y:S06]  /*0f00*/  @!P1 BRA `(.L_x_11) ;  /* 0x00000000008c9947 */ /* 0x000fec0003800000 */
        /* <DEDUP_REMOVED lines=9> */
[----:B------:R0:W4:Y:S01]  /*0fa0*/  LDG.E R15, desc[UR6][R36.64+0x1c] ;  /* 0x00001c06240f7981 */ /* 0x000122000c1e1900 */
[----:B--2---:R-:W-:-:S04]  /*0fb0*/  IMAD.WIDE R40, R41, 0x4, R20 ;  /* 0x0000000429287825 */ /* 0x004fc800078e0214 */
[--C-:B---3--:R-:W-:Y:S01]  /*0fc0*/  IMAD.WIDE R38, R39, 0x4, R20.reuse ;  /* 0x0000000427267825 */ /* 0x108fe200078e0214 */
[----:B------:R1:W2:Y:S03]  /*0fd0*/  LDG.E R32, desc[UR6][R40.64] ;  /* 0x0000000628207981 */ /* 0x0002a6000c1e1900 */
[--C-:B----4-:R-:W-:Y:S02]  /*0fe0*/  IMAD.WIDE R34, R35, 0x4, R20.reuse ;  /* 0x0000000423227825 */ /* 0x110fe400078e0214 */
[----:B------:R-:W3:Y:S02]  /*0ff0*/  LDG.E R38, desc[UR6][R38.64] ;  /* 0x0000000626267981 */ /* 0x000ee4000c1e1900 */
[--C-:B------:R-:W-:Y:S02]  /*1000*/  IMAD.WIDE R28, R29, 0x4, R20.reuse ;  /* 0x000000041d1c7825 */ /* 0x100fe400078e0214 */
[----:B------:R-:W4:Y:S02]  /*1010*/  LDG.E R34, desc[UR6][R34.64] ;  /* 0x0000000622227981 */ /* 0x000f24000c1e1900 */
[----:B------:R-:W-:-:S02]  /*1020*/  IMAD.WIDE R26, R27, 0x4, R20 ;  /* 0x000000041b1a7825 */ /* 0x000fc400078e0214 */
[----:B------:R-:W4:Y:S02]  /*1030*/  LDG.E R28, desc[UR6][R28.64] ;  /* 0x000000061c1c7981 */ /* 0x000f24000c1e1900 */
[--C-:B------:R-:W-:Y:S02]  /*1040*/  IMAD.WIDE R30, R31, 0x4, R20.reuse ;  /* 0x000000041f1e7825 */ /* 0x100fe400078e0214 */
[----:B------:R-:W4:Y:S02]  /*1050*/  LDG.E R27, desc[UR6][R26.64] ;  /* 0x000000061a1b7981 */ /* 0x000f24000c1e1900 */
[--C-:B0-----:R-:W-:Y:S02]  /*1060*/  IMAD.WIDE R36, R43, 0x4, R20.reuse ;  /* 0x000000042b247825 */ /* 0x101fe400078e0214 */
[----:B------:R-:W4:Y:S02]  /*1070*/  LDG.E R31, desc[UR6][R30.64] ;  /* 0x000000061e1f7981 */ /* 0x000f24000c1e1900 */
[----:B-1----:R-:W-:-:S02]  /*1080*/  IMAD.WIDE R40, R15, 0x4, R20 ;  /* 0x000000040f287825 */ /* 0x002fc400078e0214 */
[----:B------:R-:W4:Y:S04]  /*1090*/  LDG.E R37, desc[UR6][R36.64] ;  /* 0x0000000624257981 */ /* 0x000f28000c1e1900 */
[----:B------:R-:W4:Y:S01]  /*10a0*/  LDG.E R41, desc[UR6][R40.64] ;  /* 0x0000000628297981 */ /* 0x000f22000c1e1900 */
[----:B------:R-:W-:Y:S01]  /*10b0*/  IADD3 R16, PT, PT, R16, 0x8, RZ ;  /* 0x0000000810107810 */ /* 0x000fe20007ffe0ff */
[----:B--2--5:R-:W-:-:S04]  /*10c0*/  FMUL R33, R33, R32 ;  /* 0x0000002021217220 */ /* 0x024fc80000400000 */
[----:B---3--:R-:W-:-:S04]  /*10d0*/  FMUL R33, R33, R38 ;  /* 0x0000002621217220 */ /* 0x008fc80000400000 */
[----:B----4-:R-:W-:-:S04]  /*10e0*/  FMUL R33, R33, R34 ;  /* 0x0000002221217220 */ /* 0x010fc80000400000 */
[----:B------:R-:W-:-:S04]  /*10f0*/  FMUL R28, R33, R28 ;  /* 0x0000001c211c7220 */ /* 0x000fc80000400000 */
[----:B------:R-:W-:-:S04]  /*1100*/  FMUL R28, R28, R27 ;  /* 0x0000001b1c1c7220 */ /* 0x000fc80000400000 */
[----:B------:R-:W-:-:S04]  /*1110*/  FMUL R28, R28, R31 ;  /* 0x0000001f1c1c7220 */ /* 0x000fc80000400000 */
[----:B------:R-:W-:-:S04]  /*1120*/  FMUL R28, R28, R37 ;  /* 0x000000251c1c7220 */ /* 0x000fc80000400000 */
[----:B------:R-:W-:-:S07]  /*1130*/  FMUL R33, R28, R41 ;  /* 0x000000291c217220 */ /* 0x000fce0000400000 */
.L_x_11:
[----:B------:R-:W-:Y:S05]  /*1140*/  BSYNC.RECONVERGENT B2 ;  /* 0x0000000000027941 */ /* 0x000fea0003800200 */
.L_x_10:
        /* <DEDUP_REMOVED lines=11> */
[----:B------:R-:W4:Y:S01]  /*1200*/  LDG.E R31, desc[UR6][R34.64+0xc] ;  /* 0x00000c06221f7981 */ /* 0x000f22000c1e1900 */
[----:B--2---:R-:W-:-:S04]  /*1210*/  IMAD.WIDE R36, R37, 0x4, R20 ;  /* 0x0000000425247825 */ /* 0x004fc800078e0214 */
[--C-:B---3--:R-:W-:Y:S02]  /*1220*/  IMAD.WIDE R26, R27, 0x4, R20.reuse ;  /* 0x000000041b1a7825 */ /* 0x108fe400078e0214 */
[----:B------:R-:W2:Y:S02]  /*1230*/  LDG.E R36, desc[UR6][R36.64] ;  /* 0x0000000624247981 */ /* 0x000ea4000c1e1900 */
[--C-:B----4-:R-:W-:Y:S02]  /*1240*/  IMAD.WIDE R14, R15, 0x4, R20.reuse ;  /* 0x000000040f0e7825 */ /* 0x110fe400078e0214 */
[----:B------:R-:W3:Y:S02]  /*1250*/  LDG.E R26, desc[UR6][R26.64] ;  /* 0x000000061a1a7981 */ /* 0x000ee4000c1e1900 */
[----:B------:R-:W-:Y:S02]  /*1260*/  IMAD.WIDE R30, R31, 0x4, R20 ;  /* 0x000000041f1e7825 */ /* 0x000fe400078e0214 */
[----:B------:R-:W4:Y:S04]  /*1270*/  LDG.E R14, desc[UR6][R14.64] ;  /* 0x000000060e0e7981 */ /* 0x000f28000c1e1900 */
[----:B------:R-:W4:Y:S01]  /*1280*/  LDG.E R30, desc[UR6][R30.64] ;  /* 0x000000061e1e7981 */ /* 0x000f22000c1e1900 */
[----:B------:R-:W-:Y:S01]  /*1290*/  IADD3 R16, PT, PT, R16, 0x4, RZ ;  /* 0x0000000410107810 */ /* 0x000fe20007ffe0ff */
[----:B--2--5:R-:W-:-:S04]  /*12a0*/  FMUL R33, R33, R36 ;  /* 0x0000002421217220 */ /* 0x024fc80000400000 */
[----:B---3--:R-:W-:-:S04]  /*12b0*/  FMUL R33, R33, R26 ;  /* 0x0000001a21217220 */ /* 0x008fc80000400000 */
[----:B----4-:R-:W-:-:S04]  /*12c0*/  FMUL R33, R33, R14 ;  /* 0x0000000e21217220 */ /* 0x010fc80000400000 */
[----:B------:R-:W-:-:S07]  /*12d0*/  FMUL R33, R33, R30 ;  /* 0x0000001e21217220 */ /* 0x000fce0000400000 */
.L_x_13:
[----:B------:R-:W-:Y:S05]  /*12e0*/  BSYNC.RECONVERGENT B2 ;  /* 0x0000000000027941 */ /* 0x000fea0003800200 */
.L_x_12:
[----:B------:R-:W-:Y:S05]  /*12f0*/  @!P2 BRA `(.L_x_6) ;  /* 0x000000000044a947 */ /* 0x000fea0003800000 */
[----:B------:R-:W0:Y:S02]  /*1300*/  LDC.64 R14, c[0x0][0x3d0] ;  /* 0x0000f400ff0e7b82 */ /* 0x000e240000000a00 */
[----:B0-----:R-:W-:-:S05]  /*1310*/  IMAD.WIDE R16, R16, 0x4, R14 ;  /* 0x0000000410107825 */ /* 0x001fca00078e020e */
[----:B------:R-:W2:Y:S01]  /*1320*/  LDG.E R15, desc[UR6][R16.64] ;  /* 0x00000006100f7981 */ /* 0x000ea2000c1e1900 */
[----:B------:R-:W-:Y:S01]  /*1330*/  ISETP.NE.AND P1, PT, R28, 0x1, PT ;  /* 0x000000011c00780c */ /* 0x000fe20003f25270 */
[----:B--2---:R-:W-:-:S06]  /*1340*/  IMAD.WIDE R14, R15, 0x4, R20 ;  /* 0x000000040f0e7825 */ /* 0x004fcc00078e0214 */
[----:B------:R-:W2:Y:S02]  /*1350*/  LDG.E R14, desc[UR6][R14.64] ;  /* 0x000000060e0e7981 */ /* 0x000ea4000c1e1900 */
[----:B--2--5:R-:W-:-:S04]  /*1360*/  FMUL R33, R33, R14 ;  /* 0x0000000e21217220 */ /* 0x024fc80000400000 */
[----:B------:R-:W-:Y:S05]  /*1370*/  @!P1 BRA `(.L_x_6) ;  /* 0x0000000000249947 */ /* 0x000fea0003800000 */
[----:B------:R-:W-:Y:S01]  /*1380*/  ISETP.NE.AND P1, PT, R28, 0x2, PT ;  /* 0x000000021c00780c */ /* 0x000fe20003f25270 */
[----:B------:R-:W2:-:S12]  /*1390*/  LDG.E R15, desc[UR6][R16.64+0x4] ;  /* 0x00000406100f7981 */ /* 0x000e98000c1e1900 */
[----:B------:R-:W3:Y:S01]  /*13a0*/  @P1 LDG.E R27, desc[UR6][R16.64+0x8] ;  /* 0x00000806101b1981 */ /* 0x000ee2000c1e1900 */
[----:B--2---:R-:W-:-:S06]  /*13b0*/  IMAD.WIDE R14, R15, 0x4, R20 ;  /* 0x000000040f0e7825 */ /* 0x004fcc00078e0214 */
[----:B------:R-:W2:Y:S01]  /*13c0*/  LDG.E R14, desc[UR6][R14.64] ;  /* 0x000000060e0e7981 */ /* 0x000ea2000c1e1900 */
[----:B---3--:R-:W-:-:S06]  /*13d0*/  @P1 IMAD.WIDE R26, R27, 0x4, R20 ;  /* 0x000000041b1a1825 */ /* 0x008fcc00078e0214 */
[----:B------:R-:W3:Y:S01]  /*13e0*/  @P1 LDG.E R26, desc[UR6][R26.64] ;  /* 0x000000061a1a1981 */ /* 0x000ee2000c1e1900 */
[----:B--2---:R-:W-:-:S04]  /*13f0*/  FMUL R33, R33, R14 ;  /* 0x0000000e21217220 */ /* 0x004fc80000400000 */
[----:B---3--:R-:W-:-:S07]  /*1400*/  @P1 FMUL R33, R33, R26 ;  /* 0x0000001a21211220 */ /* 0x008fce0000400000 */
.L_x_6:
[----:B------:R-:W-:Y:S05]  /*1410*/  BSYNC.RECONVERGENT B0 ;  /* 0x0000000000007941 */ /* 0x000fea0003800200 */
.L_x_5:
[----:B-----5:R-:W-:Y:S01]  /*1420*/  FADD R12, R33, R12 ;  /* 0x0000000c210c7221 */ /* 0x020fe20000000000 */
[----:B------:R-:W-:Y:S06]  /*1430*/  @!P0 BRA `(.L_x_14) ;  /* 0xfffffff400208947 */ /* 0x000fec000383ffff */
.L_x_4:
[----:B------:R-:W-:Y:S05]  /*1440*/  BSYNC.RECONVERGENT B1 ;  /* 0x0000000000017941 */ /* 0x000fea0003800200 */
.L_x_3:
[----:B------:R-:W-:Y:S01]  /*1450*/  FMUL R26, R9, R12 ;  /* 0x0000000c091a7220 */ /* 0x000fe20000400000 */
[----:B-----5:R-:W-:Y:S08]  /*1460*/  F2F.F64.F32 R16, R10 ;  /* 0x0000000a00107310 */ /* 0x020ff00000201800 */
[----:B------:R-:W0:Y:S02]  /*1470*/  F2F.F64.F32 R26, R26 ;  /* 0x0000001a001a7310 */ /* 0x000e240000201800 */
[----:B0-----:R-:W-:-:S10]  /*1480*/  DFMA R12, R26, 0.25, R16 ;  /* 0x3fd000001a0c782b */ /* 0x001fd40000000010 */
[----:B------:R-:W0:Y:S02]  /*1490*/  F2F.F32.F64 R13, R12 ;  /* 0x0000000c000d7310 */ /* 0x000e240000301000 */
[----:B0-----:R0:W-:Y:S01]  /*14a0*/  STG.E desc[UR6][R24.64], R13 ;  /* 0x0000000d18007986 */ /* 0x0011e2000c101906 */
[----:B------:R1:W-:Y:S06]  /*14b0*/  MEMBAR.SC.CTA ;  /* 0x0000000000007992 */ /* 0x0003ec0000000000 */
[----:B-1----:R-:W-:Y:S06]  /*14c0*/  BAR.SYNC.DEFER_BLOCKING 0x0 ;  /* 0x0000000000007b1d */ /* 0x002fec0000010000 */
[----:B------:R-:W2:Y:S04]  /*14d0*/  LDG.E R11, desc[UR6][R22.64] ;  /* 0x00000006160b7981 */ /* 0x000ea8000c1e1900 */
[----:B------:R-:W2:Y:S01]  /*14e0*/  LDG.E R8, desc[UR6][R22.64+0x4] ;  /* 0x0000040616087981 */ /* 0x000ea2000c1e1900 */
[----:B------:R-:W-:Y:S01]  /*14f0*/  BSSY.RECONVERGENT B1, `(.L_x_15) ;  /* 0x00000bf000017945 */ /* 0x000fe20003800200 */
[----:B------:R-:W-:-:S02]  /*1500*/  MOV R12, RZ ;  /* 0x000000ff000c7202 */ /* 0x000fc40000000f00 */
[----:B--2---:R-:W-:-:S13]  /*1510*/  ISETP.GE.AND P0, PT, R11, R8, PT ;  /* 0x000000080b00720c */ /* 0x004fda0003f06270 */
[----:B0-----:R-:W-:Y:S05]  /*1520*/  @P0 BRA `(.L_x_16) ;  /* 0x0000000800ec0947 */ /* 0x001fea0003800000 */
[----:B------:R-:W0:Y:S02]  /*1530*/  LDC.64 R14, c[0x0][0x3d8] ;  /* 0x0000f600ff0e7b82 */ /* 0x000e240000000a00 */
[----:B0-----:R-:W-:-:S05]  /*1540*/  IMAD.WIDE R14, R11, 0x4, R14 ;  /* 0x000000040b0e7825 */ /* 0x001fca00078e020e */
[----:B------:R0:W5:Y:S01]  /*1550*/  LDG.E R13, desc[UR6][R14.64] ;  /* 0x000000060e0d7981 */ /* 0x000162000c1e1900 */
[----:B------:R-:W-:-:S07]  /*1560*/  MOV R12, RZ ;  /* 0x000000ff000c7202 */ /* 0x000fce0000000f00 */
.L_x_26:
        /* <DEDUP_REMOVED lines=13> */
[C---:B------:R-:W-:Y:S01]  /*1640*/  VIADDMNMX R29, R40.reuse, 0x1, R13, !PT ;  /* 0x00000001281d7846 */ /* 0x040fe2000780010d */
[----:B------:R-:W-:Y:S03]  /*1650*/  BSSY.RECONVERGENT B2, `(.L_x_19) ;  /* 0x000004f000027945 */ /* 0x000fe60003800200 */
[CC--:B------:R-:W-:Y:S02]  /*1660*/  IADD3 R15, PT, PT, -R40.reuse, R29.reuse, RZ ;  /* 0x0000001d280f7210 */ /* 0x0c0fe40007ffe1ff */
[----:B------:R-:W-:Y:S02]  /*1670*/  IADD3 R29, PT, PT, R40, -R29, RZ ;  /* 0x8000001d281d7210 */ /* 0x000fe40007ffe0ff */
[----:B------:R-:W-:Y:S02]  /*1680*/  LOP3.LUT R38, R15, 0xf, RZ, 0xc0, !PT ;  /* 0x0000000f0f267812 */ /* 0x000fe400078ec0ff */
[----:B------:R-:W-:-:S02]  /*1690*/  ISETP.GT.U32.AND P2, PT, R29, -0x10, PT ;  /* 0xfffffff01d00780c */ /* 0x000fc40003f44070 */
[----:B------:R-:W-:-:S11]  /*16a0*/  ISETP.NE.AND P1, PT, R38, RZ, PT ;  /* 0x000000ff2600720c */ /* 0x000fd60003f25270 */
[----:B------:R-:W-:Y:S05]  /*16b0*/  @P2 BRA `(.L_x_20) ;  /* 0x0000000400202947 */ /* 0x000fea0003800000 */
[----:B------:R-:W-:-:S07]  /*16c0*/  HFMA2 R14, -RZ, RZ, 0, 0 ;  /* 0x00000000ff0e7431 */ /* 0x000fce00000001ff */
.L_x_21:
        /* <DEDUP_REMOVED lines=9> */
[----:B------:R-:W4:Y:S01]  /*1760*/  LDG.E R34, desc[UR6][R36.64+0x24] ;  /* 0x0000240624227981 */ /* 0x000f22000c1e1900 */
[----:B--2---:R-:W-:-:S04]  /*1770*/  IMAD.WIDE R32, R33, 0x4, R20 ;  /* 0x0000000421207825 */ /* 0x004fc800078e0214 */
[--C-:B---3--:R-:W-:Y:S02]  /*1780*/  IMAD.WIDE R30, R31, 0x4, R20.reuse ;  /* 0x000000041f1e7825 */ /* 0x108fe400078e0214 */
[----:B------:R-:W2:Y:S02]  /*1790*/  LDG.E R32, desc[UR6][R32.64] ;  /* 0x0000000620207981 */ /* 0x000ea4000c1e1900 */
[--C-:B----4-:R-:W-:Y:S02]  /*17a0*/  IMAD.WIDE R44, R45, 0x4, R20.reuse ;  /* 0x000000042d2c7825 */ /* 0x110fe400078e0214 */
[----:B------:R-:W3:Y:S02]  /*17b0*/  LDG.E R30, desc[UR6][R30.64] ;  /* 0x000000061e1e7981 */ /* 0x000ee4000c1e1900 */
[----:B------:R-:W-:-:S04]  /*17c0*/  IMAD.WIDE R42, R43, 0x4, R20 ;  /* 0x000000042b2a7825 */ /* 0x000fc800078e0214 */
[--C-:B------:R-:W-:Y:S01]  /*17d0*/  IMAD.WIDE R28, R29, 0x4, R20.reuse ;  /* 0x000000041d1c7825 */ /* 0x100fe200078e0214 */
[----:B------:R0:W4:Y:S04]  /*17e0*/  LDG.E R33, desc[UR6][R42.64] ;  /* 0x000000062a217981 */ /* 0x000128000c1e1900 */
[----:B------:R3:W4:Y:S04]  /*17f0*/  LDG.E R31, desc[UR6][R44.64] ;  /* 0x000000062c1f7981 */ /* 0x000728000c1e1900 */
[----:B------:R-:W4:Y:S01]  /*1800*/  LDG.E R28, desc[UR6][R28.64] ;  /* 0x000000061c1c7981 */ /* 0x000f22000c1e1900 */
[----:B0-----:R-:W-:-:S03]  /*1810*/  IMAD.WIDE R42, R39, 0x4, R20 ;  /* 0x00000004272a7825 */ /* 0x001fc600078e0214 */
[----:B------:R-:W4:Y:S04]  /*1820*/  LDG.E R45, desc[UR6][R36.64+0x1c] ;  /* 0x00001c06242d7981 */ /* 0x000f28000c1e1900 */
[----:B------:R0:W4:Y:S04]  /*1830*/  LDG.E R39, desc[UR6][R42.64] ;  /* 0x000000062a277981 */ /* 0x000128000c1e1900 */
[----:B------:R-:W4:Y:S01]  /*1840*/  LDG.E R29, desc[UR6][R36.64+0x20] ;  /* 0x00002006241d7981 */ /* 0x000f22000c1e1900 */
[----:B--2--5:R-:W-:-:S03]  /*1850*/  FMUL R35, R32, R35 ;  /* 0x0000002320237220 */ /* 0x024fc60000400000 */
[----:B------:R-:W2:Y:S01]  /*1860*/  LDG.E R32, desc[UR6][R36.64+0x28] ;  /* 0x0000280624207981 */ /* 0x000ea2000c1e1900 */
[----:B---3--:R-:W-:-:S03]  /*1870*/  FMUL R44, R35, R30 ;  /* 0x0000001e232c7220 */ /* 0x008fc60000400000 */
[----:B------:R-:W3:Y:S01]  /*1880*/  LDG.E R30, desc[UR6][R36.64+0x2c] ;  /* 0x00002c06241e7981 */ /* 0x000ee2000c1e1900 */
[----:B----4-:R-:W-:-:S03]  /*1890*/  FMUL R44, R44, R31 ;  /* 0x0000001f2c2c7220 */ /* 0x010fc60000400000 */
[----:B------:R-:W4:Y:S01]  /*18a0*/  LDG.E R31, desc[UR6][R36.64+0x30] ;  /* 0x00003006241f7981 */ /* 0x000f22000c1e1900 */
[----:B------:R-:W-:-:S03]  /*18b0*/  FMUL R35, R44, R33 ;  /* 0x000000212c237220 */ /* 0x000fc60000400000 */
[----:B------:R-:W4:Y:S01]  /*18c0*/  LDG.E R33, desc[UR6][R36.64+0x34] ;  /* 0x0000340624217981 */ /* 0x000f22000c1e1900 */
[----:B------:R-:W-:-:S03]  /*18d0*/  FMUL R28, R35, R28 ;  /* 0x0000001c231c7220 */ /* 0x000fc60000400000 */
[----:B------:R-:W4:Y:S04]  /*18e0*/  LDG.E R35, desc[UR6][R36.64+0x38] ;  /* 0x0000380624237981 */ /* 0x000f28000c1e1900 */
[----:B------:R-:W4:Y:S01]  /*18f0*/  LDG.E R37, desc[UR6][R36.64+0x3c] ;  /* 0x00003c0624257981 */ /* 0x000f22000c1e1900 */
[----:B0-----:R-:W-:-:S04]  /*1900*/  IMAD.WIDE R42, R41, 0x4, R20 ;  /* 0x00000004292a7825 */ /* 0x001fc800078e0214 */
[----:B------:R-:W-:Y:S01]  /*1910*/  FMUL R39, R28, R39 ;  /* 0x000000271c277220 */ /* 0x000fe20000400000 */
[--C-:B------:R-:W-:Y:S01]  /*1920*/  IMAD.WIDE R44, R45, 0x4, R20.reuse ;  /* 0x000000042d2c7825 */ /* 0x100fe200078e0214 */
[----:B------:R-:W4:Y:S03]  /*1930*/  LDG.E R42, desc[UR6][R42.64] ;  /* 0x000000062a2a7981 */ /* 0x000f26000c1e1900 */
[--C-:B------:R-:W-:Y:S01]  /*1940*/  IMAD.WIDE R28, R29, 0x4, R20.reuse ;  /* 0x000000041d1c7825 */ /* 0x100fe200078e0214 */
[----:B------:R0:W4:Y:S04]  /*1950*/  LDG.E R41, desc[UR6][R44.64] ;  /* 0x000000062c297981 */ /* 0x000128000c1e1900 */
[----:B------:R2:W4:Y:S01]  /*1960*/  LDG.E R43, desc[UR6][R28.64] ;  /* 0x000000061c2b7981 */ /* 0x000522000c1e1900 */
[----:B0-----:R-:W-:-:S06]  /*1970*/  IMAD.WIDE R44, R34, 0x4, R20 ;  /* 0x00000004222c7825 */ /* 0x001fcc00078e0214 */
[----:B------:R-:W4:Y:S01]  /*1980*/  LDG.E R44, desc[UR6][R44.64] ;  /* 0x000000062c2c7981 */ /* 0x000f22000c1e1900 */
[----:B--2---:R-:W-:-:S05]  /*1990*/  IMAD.WIDE R28, R32, 0x4, R20 ;  /* 0x00000004201c7825 */ /* 0x004fca00078e0214 */
[----:B------:R3:W2:Y:S02]  /*19a0*/  LDG.E R45, desc[UR6][R28.64] ;  /* 0x000000061c2d7981 */ /* 0x0006a4000c1e1900 */
[----:B---3--:R-:W-:-:S04]  /*19b0*/  IMAD.WIDE R28, R30, 0x4, R20 ;  /* 0x000000041e1c7825 */ /* 0x008fc800078e0214 */
[--C-:B----4-:R-:W-:Y:S02]  /*19c0*/  IMAD.WIDE R30, R31, 0x4, R20.reuse ;  /* 0x000000041f1e7825 */ /* 0x110fe400078e0214 */
[----:B------:R0:W3:Y:S02]  /*19d0*/  LDG.E R28, desc[UR6][R28.64] ;  /* 0x000000061c1c7981 */ /* 0x0000e4000c1e1900 */
[--C-:B------:R-:W-:Y:S02]  /*19e0*/  IMAD.WIDE R32, R33, 0x4, R20.reuse ;  /* 0x0000000421207825 */ /* 0x100fe400078e0214 */
[----:B------:R-:W4:Y:S02]  /*19f0*/  LDG.E R30, desc[UR6][R30.64] ;  /* 0x000000061e1e7981 */ /* 0x000f24000c1e1900 */
[--C-:B------:R-:W-:Y:S02]  /*1a00*/  IMAD.WIDE R34, R35, 0x4, R20.reuse ;  /* 0x0000000423227825 */ /* 0x100fe400078e0214 */
[----:B------:R-:W4:Y:S02]  /*1a10*/  LDG.E R32, desc[UR6][R32.64] ;  /* 0x0000000620207981 */ /* 0x000f24000c1e1900 */
[----:B------:R-:W-:-:S02]  /*1a20*/  IMAD.WIDE R36, R37, 0x4, R20 ;  /* 0x0000000425247825 */ /* 0x000fc400078e0214 */
[----:B------:R-:W4:Y:S04]  /*1a30*/  LDG.E R34, desc[UR6][R34.64] ;  /* 0x0000000622227981 */ /* 0x000f28000c1e1900 */
[----:B------:R-:W4:Y:S01]  /*1a40*/  LDG.E R36, desc[UR6][R36.64] ;  /* 0x0000000624247981 */ /* 0x000f22000c1e1900 */
[----:B------:R-:W-:-:S04]  /*1a50*/  FMUL R42, R39, R42 ;  /* 0x0000002a272a7220 */ /* 0x000fc80000400000 */
[----:B------:R-:W-:-:S04]  /*1a60*/  FMUL R42, R42, R41 ;  /* 0x000000292a2a7220 */ /* 0x000fc80000400000 */
[----:B------:R-:W-:Y:S01]  /*1a70*/  FMUL R43, R42, R43 ;  /* 0x0000002b2a2b7220 */ /* 0x000fe20000400000 */
[----:B------:R-:W-:Y:S02]  /*1a80*/  IADD3 R14, PT, PT, R14, 0x10, RZ ;  /* 0x000000100e0e7810 */ /* 0x000fe40007ffe0ff */
[----:B0-----:R-:W-:Y:S01]  /*1a90*/  LOP3.LUT R29, R15, 0xfffffff0, RZ, 0xc0, !PT ;  /* 0xfffffff00f1d7812 */ /* 0x001fe200078ec0ff */
[----:B------:R-:W-:-:S03]  /*1aa0*/  FMUL R44, R43, R44 ;  /* 0x0000002c2b2c7220 */ /* 0x000fc60000400000 */
[----:B------:R-:W-:Y:S02]  /*1ab0*/  ISETP.NE.AND P2, PT, R14, R29, PT ;  /* 0x0000001d0e00720c */ /* 0x000fe40003f45270 */
[----:B------:R-:W-:Y:S01]  /*1ac0*/  IADD3 R40, PT, PT, R40, 0x10, RZ ;  /* 0x0000001028287810 */ /* 0x000fe20007ffe0ff */
[----:B--2---:R-:W-:-:S04]  /*1ad0*/  FMUL R45, R44, R45 ;  /* 0x0000002d2c2d7220 */ /* 0x004fc80000400000 */
[----:B---3--:R-:W-:-:S04]  /*1ae0*/  FMUL R45, R45, R28 ;  /* 0x0000001c2d2d7220 */ /* 0x008fc80000400000 */
[----:B----4-:R-:W-:-:S04]  /*1af0*/  FMUL R45, R45, R30 ;  /* 0x0000001e2d2d7220 */ /* 0x010fc80000400000 */
[----:B------:R-:W-:-:S04]  /*1b00*/  FMUL R45, R45, R32 ;  /* 0x000000202d2d7220 */ /* 0x000fc80000400000 */
[----:B------:R-:W-:-:S04]  /*1b10*/  FMUL R45, R45, R34 ;  /* 0x000000222d2d7220 */ /* 0x000fc80000400000 */
[----:B------:R-:W-:Y:S01]  /*1b20*/  FMUL R35, R45, R36 ;  /* 0x000000242d237220 */ /* 0x000fe20000400000 */
[----:B------:R-:W-:Y:S06]  /*1b30*/  @P2 BRA `(.L_x_21) ;  /* 0xfffffff800e42947 */ /* 0x000fec000383ffff */
.L_x_20:
[----:B------:R-:W-:Y:S05]  /*1b40*/  BSYNC.RECONVERGENT B2 ;  /* 0x0000000000027941 */ /* 0x000fea0003800200 */
.L_x_19:
        /* <DEDUP_REMOVED lines=21> */
[--C-:B0-----:R-:W-:Y:S02]  /*1ca0*/  IMAD.WIDE R38, R30, 0x4, R20.reuse ;  /* 0x000000041e267825 */ /* 0x101fe400078e0214 */
[----:B------:R-:W4:Y:S02]  /*1cb0*/  LDG.E R42, desc[UR6][R42.64] ;  /* 0x000000062a2a7981 */ /* 0x000f24000c1e1900 */
[----:B------:R-:W-:-:S04]  /*1cc0*/  IMAD.WIDE R36, R37, 0x4, R20 ;  /* 0x0000000425247825 */ /* 0x000fc800078e0214 */
[--C-:B------:R-:W-:Y:S02]  /*1cd0*/  IMAD.WIDE R32, R33, 0x4, R20.reuse ;  /* 0x0000000421207825 */ /* 0x100fe400078e0214 */
[----:B------:R-:W4:Y:S04]  /*1ce0*/  LDG.E R36, desc[UR6][R36.64] ;  /* 0x0000000624247981 */ /* 0x000f28000c1e1900 */
[----:B------:R-:W4:Y:S01]  /*1cf0*/  LDG.E R43, desc[UR6][R38.64] ;  /* 0x00000006262b7981 */ /* 0x000f22000c1e1900 */
[----:B------:R-:W-:-:S03]  /*1d00*/  IMAD.WIDE R30, R31, 0x4, R20 ;  /* 0x000000041f1e7825 */ /* 0x000fc600078e0214 */
[----:B------:R-:W4:Y:S01]  /*1d10*/  LDG.E R32, desc[UR6][R32.64] ;  /* 0x0000000620207981 */ /* 0x000f22000c1e1900 */
[----:B-1----:R-:W-:-:S03]  /*1d20*/  IMAD.WIDE R28, R41, 0x4, R20 ;  /* 0x00000004291c7825 */ /* 0x002fc600078e0214 */
        /* <DEDUP_REMOVED lines=11> */
.L_x_23:
[----:B------:R-:W-:Y:S05]  /*1de0*/  BSYNC.RECONVERGENT B2 ;  /* 0x0000000000027941 */ /* 0x000fea0003800200 */
.L_x_22:
        /* <DEDUP_REMOVED lines=25> */
.L_x_25:
[----:B------:R-:W-:Y:S05]  /*1f80*/  BSYNC.RECONVERGENT B2 ;  /* 0x0000000000027941 */ /* 0x000fea0003800200 */
.L_x_24:
        /* <DEDUP_REMOVED lines=18> */
.L_x_18:
[----:B------:R-:W-:Y:S05]  /*20b0*/  BSYNC.RECONVERGENT B0 ;  /* 0x0000000000007941 */ /* 0x000fea0003800200 */
.L_x_17:
[----:B-----5:R-:W-:Y:S01]  /*20c0*/  FADD R12, R35, R12 ;  /* 0x0000000c230c7221 */ /* 0x020fe20000000000 */
[----:B------:R-:W-:Y:S06]  /*20d0*/  @!P0 BRA `(.L_x_26) ;  /* 0xfffffff400248947 */ /* 0x000fec000383ffff */
.L_x_16:
[----:B------:R-:W-:Y:S05]  /*20e0*/  BSYNC.RECONVERGENT B1 ;  /* 0x0000000000017941 */ /* 0x000fea0003800200 */
.L_x_15:
[----:B------:R-:W-:Y:S01]  /*20f0*/  FMUL R28, R9, R12 ;  /* 0x0000000c091c7220 */ /* 0x000fe20000400000 */
[----:B------:R-:W-:-:S05]  /*2100*/  DFMA R12, R26, 0.09375, R16 ;  /* 0x3fb800001a0c782b */ /* 0x000fca0000000010 */
[----:B------:R-:W0:Y:S03]  /*2110*/  F2F.F64.F32 R28, R28 ;  /* 0x0000001c001c7310 */ /* 0x000e260000201800 */
[----:B0-----:R-:W-:-:S10]  /*2120*/  DFMA R12, R28, 0.28125, R12 ;  /* 0x3fd200001c0c782b */ /* 0x001fd4000000000c */
        /* <DEDUP_REMOVED lines=14> */
.L_x_38:
        /* <DEDUP_REMOVED lines=22> */
.L_x_33:
        /* <DEDUP_REMOVED lines=8> */
[----:B------:R-:W4:Y:S01]  /*23f0*/  LDG.E R37, desc[UR6][R38.64+0x10] ;  /* 0x0000100626257981 */ /* 0x000f22000c1e1900 */
[----:B--2---:R-:W-:-:S05]  /*2400*/  IMAD.WIDE R32, R33, 0x4, R20 ;  /* 0x0000000421207825 */ /* 0x004fca00078e0214 */
[----:B------:R3:W2:Y:S02]  /*2410*/  LDG.E R30, desc[UR6][R32.64] ;  /* 0x00000006201e7981 */ /* 0x0006a4000c1e1900 */
[----:B---3--:R-:W-:-:S05]  /*2420*/  IMAD.WIDE R32, R43, 0x4, R20 ;  /* 0x000000042b207825 */ /* 0x008fca00078e0214 */
[----:B------:R4:W3:Y:S02]  /*2430*/  LDG.E R43, desc[UR6][R32.64] ;  /* 0x00000006202b7981 */ /* 0x0008e4000c1e1900 */
[----:B----4-:R-:W-:-:S05]  /*2440*/  IMAD.WIDE R32, R34, 0x4, R20 ;  /* 0x0000000422207825 */ /* 0x010fca00078e0214 */
[----:B------:R0:W4:Y:S02]  /*2450*/  LDG.E R34, desc[UR6][R32.64] ;  /* 0x0000000620227981 */ /* 0x000124000c1e1900 */
[----:B0-----:R-:W-:-:S05]  /*2460*/  IMAD.WIDE R32, R41, 0x4, R20 ;  /* 0x0000000429207825 */ /* 0x001fca00078e0214 */
[----:B------:R0:W4:Y:S02]  /*2470*/  LDG.E R41, desc[UR6][R32.64] ;  /* 0x0000000620297981 */ /* 0x000124000c1e1900 */
[----:B0-----:R-:W-:-:S05]  /*2480*/  IMAD.WIDE R32, R35, 0x4, R20 ;  /* 0x0000000423207825 */ /* 0x001fca00078e0214 */
[----:B------:R0:W4:Y:S02]  /*2490*/  LDG.E R35, desc[UR6][R32.64] ;  /* 0x0000000620237981 */ /* 0x000124000c1e1900 */
[--C-:B0-----:R-:W-:Y:S02]  /*24a0*/  IMAD.WIDE R32, R45, 0x4, R20.reuse ;  /* 0x000000042d207825 */ /* 0x101fe400078e0214 */
[----:B------:R-:W4:Y:S02]  /*24b0*/  LDG.E R45, desc[UR6][R38.64+0x1c] ;  /* 0x00001c06262d7981 */ /* 0x000f24000c1e1900 */
[----:B------:R-:W-:-:S06]  /*24c0*/  IMAD.WIDE R36, R37, 0x4, R20 ;  /* 0x0000000425247825 */ /* 0x000fcc00078e0214 */
[----:B------:R-:W4:Y:S04]  /*24d0*/  LDG.E R36, desc[UR6][R36.64] ;  /* 0x0000000624247981 */ /* 0x000f28000c1e1900 */
[----:B------:R-:W4:Y:S04]  /*24e0*/  LDG.E R37, desc[UR6][R32.64] ;  /* 0x0000000620257981 */ /* 0x000f28000c1e1900 */
[----:B------:R-:W4:Y:S04]  /*24f0*/  LDG.E R32, desc[UR6][R38.64+0x2c] ;  /* 0x00002c0626207981 */ /* 0x000f28000c1e1900 */
[----:B------:R-:W4:Y:S01]  /*2500*/  LDG.E R33, desc[UR6][R38.64+0x30] ;  /* 0x0000300626217981 */ /* 0x000f22000c1e1900 */
[----:B--2--5:R-:W-:-:S04]  /*2510*/  FMUL R44, R30, R31 ;  /* 0x0000001f1e2c7220 */ /* 0x024fc80000400000 */
[----:B---3--:R-:W-:Y:S02]  /*2520*/  FMUL R44, R44, R43 ;  /* 0x0000002b2c2c7220 */ /* 0x008fe40000400000 */
[----:B------:R-:W2:Y:S02]  /*2530*/  LDG.E R43, desc[UR6][R38.64+0x24] ;  /* 0x00002406262b7981 */ /* 0x000ea4000c1e1900 */
[----:B----4-:R-:W-:Y:S02]  /*2540*/  FMUL R44, R44, R34 ;  /* 0x000000222c2c7220 */ /* 0x010fe40000400000 */
[----:B------:R-:W3:Y:S02]  /*2550*/  LDG.E R34, desc[UR6][R38.64+0x28] ;  /* 0x0000280626227981 */ /* 0x000ee4000c1e1900 */
[----:B------:R-:W-:Y:S01]  /*2560*/  FMUL R41, R44, R41 ;  /* 0x000000292c297220 */ /* 0x000fe20000400000 */
[----:B------:R-:W-:Y:S02]  /*2570*/  IMAD.WIDE R30, R45, 0x4, R20 ;  /* 0x000000042d1e7825 */ /* 0x000fe400078e0214 */
[----:B------:R-:W4:Y:S04]  /*2580*/  LDG.E R45, desc[UR6][R38.64+0x20] ;  /* 0x00002006262d7981 */ /* 0x000f28000c1e1900 */
[----:B------:R-:W2:Y:S01]  /*2590*/  LDG.E R30, desc[UR6][R30.64] ;  /* 0x000000061e1e7981 */ /* 0x000ea2000c1e1900 */
[----:B------:R-:W-:-:S04]  /*25a0*/  FMUL R36, R41, R36 ;  /* 0x0000002429247220 */ /* 0x000fc80000400000 */
[----:B------:R-:W-:Y:S02]  /*25b0*/  FMUL R36, R36, R35 ;  /* 0x0000002324247220 */ /* 0x000fe40000400000 */
[----:B------:R-:W3:Y:S02]  /*25c0*/  LDG.E R35, desc[UR6][R38.64+0x34] ;  /* 0x0000340626237981 */ /* 0x000ee4000c1e1900 */
[----:B------:R-:W-:Y:S02]  /*25d0*/  FMUL R41, R36, R37 ;  /* 0x0000002524297220 */ /* 0x000fe40000400000 */
[----:B------:R-:W3:Y:S04]  /*25e0*/  LDG.E R37, desc[UR6][R38.64+0x38] ;  /* 0x0000380626257981 */ /* 0x000ee8000c1e1900 */
[----:B------:R-:W3:Y:S01]  /*25f0*/  LDG.E R39, desc[UR6][R38.64+0x3c] ;  /* 0x00003c0626277981 */ /* 0x000ee2000c1e1900 */
[----:B----4-:R-:W-:-:S04]  /*2600*/  IMAD.WIDE R44, R45, 0x4, R20 ;  /* 0x000000042d2c7825 */ /* 0x010fc800078e0214 */
[----:B--2---:R-:W-:Y:S01]  /*2610*/  FMUL R41, R41, R30 ;  /* 0x0000001e29297220 */ /* 0x004fe20000400000 */
[--C-:B------:R-:W-:Y:S01]  /*2620*/  IMAD.WIDE R30, R43, 0x4, R20.reuse ;  /* 0x000000042b1e7825 */ /* 0x100fe200078e0214 */
[----:B------:R-:W2:Y:S04]  /*2630*/  LDG.E R44, desc[UR6][R44.64] ;  /* 0x000000062c2c7981 */ /* 0x000ea8000c1e1900 */
[----:B------:R3:W4:Y:S02]  /*2640*/  LDG.E R43, desc[UR6][R30.64] ;  /* 0x000000061e2b7981 */ /* 0x000724000c1e1900 */
[----:B---3--:R-:W-:-:S05]  /*2650*/  IMAD.WIDE R30, R34, 0x4, R20 ;  /* 0x00000004221e7825 */ /* 0x008fca00078e0214 */
[----:B------:R0:W3:Y:S01]  /*2660*/  LDG.E R45, desc[UR6][R30.64] ;  /* 0x000000061e2d7981 */ /* 0x0000e2000c1e1900 */
[----:B------:R-:W-:-:S04]  /*2670*/  IMAD.WIDE R34, R35, 0x4, R20 ;  /* 0x0000000423227825 */ /* 0x000fc800078e0214 */
[--C-:B------:R-:W-:Y:S02]  /*2680*/  IMAD.WIDE R36, R37, 0x4, R20.reuse ;  /* 0x0000000425247825 */ /* 0x100fe400078e0214 */
[----:B------:R-:W3:Y:S02]  /*2690*/  LDG.E R34, desc[UR6][R34.64] ;  /* 0x0000000622227981 */ /* 0x000ee4000c1e1900 */
[--C-:B0-----:R-:W-:Y:S02]  /*26a0*/  IMAD.WIDE R30, R32, 0x4, R20.reuse ;  /* 0x00000004201e7825 */ /* 0x101fe400078e0214 */
[----:B------:R-:W3:Y:S02]  /*26b0*/  LDG.E R36, desc[UR6][R36.64] ;  /* 0x0000000624247981 */ /* 0x000ee4000c1e1900 */
[--C-:B------:R-:W-:Y:S02]  /*26c0*/  IMAD.WIDE R32, R33, 0x4, R20.reuse ;  /* 0x0000000421207825 */ /* 0x100fe400078e0214 */
[----:B------:R0:W3:Y:S04]  /*26d0*/  LDG.E R30, desc[UR6][R30.64] ;  /* 0x000000061e1e7981 */ /* 0x0000e8000c1e1900 */
[----:B------:R-:W3:Y:S01]  /*26e0*/  LDG.E R32, desc[UR6][R32.64] ;  /* 0x0000000620207981 */ /* 0x000ee2000c1e1900 */
[----:B------:R-:W-:-:S06]  /*26f0*/  IMAD.WIDE R38, R39, 0x4, R20 ;  /* 0x0000000427267825 */ /* 0x000fcc00078e0214 */
[----:B------:R-:W3:Y:S01]  /*2700*/  LDG.E R38, desc[UR6][R38.64] ;  /* 0x0000000626267981 */ /* 0x000ee2000c1e1900 */
[----:B------:R-:W-:Y:S02]  /*2710*/  IADD3 R14, PT, PT, R14, 0x10, RZ ;  /* 0x000000100e0e7810 */ /* 0x000fe40007ffe0ff */
[----:B0-----:R-:W-:-:S04]  /*2720*/  LOP3.LUT R31, R15, 0xfffffff0, RZ, 0xc0, !PT ;  /* 0xfffffff00f1f7812 */ /* 0x001fc800078ec0ff */
[----:B------:R-:W-:Y:S02]  /*2730*/  ISETP.NE.AND P2, PT, R14, R31, PT ;  /* 0x0000001f0e00720c */ /* 0x000fe40003f45270 */
[----:B------:R-:W-:Y:S01]  /*2740*/  IADD3 R42, PT, PT, R42, 0x10, RZ ;  /* 0x000000102a2a7810 */ /* 0x000fe20007ffe0ff */
[----:B--2---:R-:W-:-:S04]  /*2750*/  FMUL R44, R41, R44 ;  /* 0x0000002c292c7220 */ /* 0x004fc80000400000 */
[----:B----4-:R-:W-:-:S04]  /*2760*/  FMUL R44, R44, R43 ;  /* 0x0000002b2c2c7220 */ /* 0x010fc80000400000 */
[----:B---3--:R-:W-:-:S04]  /*2770*/  FMUL R45, R44, R45 ;  /* 0x0000002d2c2d7220 */ /* 0x008fc80000400000 */
[----:B------:R-:W-:-:S04]  /*2780*/  FMUL R45, R45, R30 ;  /* 0x0000001e2d2d7220 */ /* 0x000fc80000400000 */
[----:B------:R-:W-:-:S04]  /*2790*/  FMUL R45, R45, R32 ;  /* 0x000000202d2d7220 */ /* 0x000fc80000400000 */
[----:B------:R-:W-:-:S04]  /*27a0*/  FMUL R45, R45, R34 ;  /* 0x000000222d2d7220 */ /* 0x000fc80000400000 */
[----:B------:R-:W-:-:S04]  /*27b0*/  FMUL R45, R45, R36 ;  /* 0x000000242d2d7220 */ /* 0x000fc80000400000 */
[----:B------:R-:W-:Y:S01]  /*27c0*/  FMUL R31, R45, R38 ;  /* 0x000000262d1f7220 */ /* 0x000fe20000400000 */
[----:B------:R-:W-:Y:S06]  /*27d0*/  @P2 BRA `(.L_x_33) ;  /* 0xfffffff800e42947 */ /* 0x000fec000383ffff */
.L_x_32:
[----:B------:R-:W-:Y:S05]  /*27e0*/  BSYNC.RECONVERGENT B2 ;  /* 0x0000000000027941 */ /* 0x000fea0003800200 */
.L_x_31:
        /* <DEDUP_REMOVED lines=20> */
[----:B------:R-:W3:Y:S04]  /*2930*/  LDG.E R44, desc[UR6][R44.64] ;  /* 0x000000062c2c7981 */ /* 0x000ee8000c1e1900 */
[----:B------:R-:W4:Y:S01]  /*2940*/  LDG.E R40, desc[UR6][R40.64] ;  /* 0x0000000628287981 */ /* 0x000f22000c1e1900 */
[----:B0-----:R-:W-:-:S04]  /*2950*/  IMAD.WIDE R38, R32, 0x4, R20 ;  /* 0x0000000420267825 */ /* 0x001fc800078e0214 */
[--C-:B------:R-:W-:Y:S02]  /*2960*/  IMAD.WIDE R36, R37, 0x4, R20.reuse ;  /* 0x0000000425247825 */ /* 0x100fe400078e0214 */
[----:B------:R-:W4:Y:S02]  /*2970*/  LDG.E R38, desc[UR6][R38.64] ;  /* 0x0000000626267981 */ /* 0x000f24000c1e1900 */
[--C-:B------:R-:W-:Y:S02]  /*2980*/  IMAD.WIDE R34, R35, 0x4, R20.reuse ;  /* 0x0000000423227825 */ /* 0x100fe400078e0214 */
[----:B------:R-:W4:Y:S02]  /*2990*/  LDG.E R36, desc[UR6][R36.64] ;  /* 0x0000000624247981 */ /* 0x000f24000c1e1900 */
[--C-:B------:R-:W-:Y:S02]  /*29a0*/  IMAD.WIDE R32, R33, 0x4, R20.reuse ;  /* 0x0000000421207825 */ /* 0x100fe400078e0214 */
[----:B------:R-:W4:Y:S04]  /*29b0*/  LDG.E R34, desc[UR6][R34.64] ;  /* 0x0000000622227981 */ /* 0x000f28000c1e1900 */
[----:B------:R0:W4:Y:S02]  /*29c0*/  LDG.E R35, desc[UR6][R32.64] ;  /* 0x0000000620237981 */ /* 0x000124000c1e1900 */
[----:B0-----:R-:W-:-:S05]  /*29d0*/  IMAD.WIDE R32, R43, 0x4, R20 ;  /* 0x000000042b207825 */ /* 0x001fca00078e0214 */
        /* <DEDUP_REMOVED lines=10> */
.L_x_35:
[----:B------:R-:W-:Y:S05]  /*2a80*/  BSYNC.RECONVERGENT B2 ;  /* 0x0000000000027941 */ /* 0x000fea0003800200 */
.L_x_34:
        /* <DEDUP_REMOVED lines=25> */
.L_x_37:
[----:B------:R-:W-:Y:S05]  /*2c20*/  BSYNC.RECONVERGENT B2 ;  /* 0x0000000000027941 */ /* 0x000fea0003800200 */
.L_x_36:
        /* <DEDUP_REMOVED lines=18> */
.L_x_30:
[----:B------:R-:W-:Y:S05]  /*2d50*/  BSYNC.RECONVERGENT B0 ;  /* 0x0000000000007941 */ /* 0x000fea0003800200 */
.L_x_29:
[----:B-----5:R-:W-:Y:S01]  /*2d60*/  FADD R12, R31, R12 ;  /* 0x0000000c1f0c7221 */ /* 0x020fe20000000000 */
[----:B------:R-:W-:Y:S06]  /*2d70*/  @!P0 BRA `(.L_x_38) ;  /* 0xfffffff400248947 */ /* 0x000fec000383ffff */
.L_x_28:
[----:B------:R-:W-:Y:S05]  /*2d80*/  BSYNC.RECONVERGENT B1 ;  /* 0x0000000000017941 */ /* 0x000fea0003800200 */
.L_x_27:
[----:B------:R-:W-:Y:S01]  /*2d90*/  FMUL R30, R9, R12 ;  /* 0x0000000c091e7220 */ /* 0x000fe20000400000 */
[----:B------:R-:W-:Y:S01]  /*2da0*/  UMOV UR12, 0x9189614c ;  /* 0x9189614c000c7882 */ /* 0x000fe20000000000 */
[----:B------:R-:W-:Y:S02]  /*2db0*/  UMOV UR13, 0x3fec23e3 ;  /* 0x3fec23e3000d7882 */ /* 0x000fe40000000000 */
[----:B------:R-:W-:Y:S01]  /*2dc0*/  DFMA R12, R26, UR12, R16 ;  /* 0x0000000c1a0c7c2b */ /* 0x000fe20008000010 */
[----:B------:R-:W-:Y:S01]  /*2dd0*/  UMOV UR12, 0xa108bd3c ;  /* 0xa108bd3c000c7882 */ /* 0x000fe20000000000 */
[----:B------:R-:W0:Y:S01]  /*2de0*/  F2F.F64.F32 R30, R30 ;  /* 0x0000001e001e7310 */ /* 0x000e220000201800 */
[----:B------:R-:W-:-:S05]  /*2df0*/  UMOV UR13, 0x400a37b2 ;  /* 0x400a37b2000d7882 */ /* 0x000fca0000000000 */
[----:B------:R-:W-:Y:S01]  /*2e00*/  DFMA R12, R28, -UR12, R12 ;  /* 0x8000000c1c0c7c2b */ /* 0x000fe2000800000c */
[----:B------:R-:W-:Y:S01]  /*2e10*/  UMOV UR12, 0xe408db10 ;  /* 0xe408db10000c7882 */ /* 0x000fe20000000000 */
[----:B------:R-:W-:-:S06]  /*2e20*/  UMOV UR13, 0x400a912f ;  /* 0x400a912f000d7882 */ /* 0x000fcc0000000000 */
[----:B0-----:R-:W-:-:S10]  /*2e30*/  DFMA R12, R30, UR12, R12 ;  /* 0x0000000c1e0c7c2b */ /* 0x001fd4000800000c */
        /* <DEDUP_REMOVED lines=14> */
.L_x_50:
[----:B0-----:R-:W0:Y:S08]  /*2f20*/  LDC.64 R14, c[0x0][0x3d8] ;  /* 0x0000f600ff0e7b82 */ /* 0x001e300000000a00 */
[----:B------:R-:W1:Y:S01]  /*2f30*/  LDC.64 R32, c[0x0][0x3c0] ;  /* 0x0000f000ff207b82 */ /* 0x000e620000000a00 */
[----:B0-----:R-:W-:-:S06]  /*2f40*/  IMAD.WIDE R14, R11, 0x4, R14 ;  /* 0x000000040b0e7825 */ /* 0x001fcc00078e020e */
[----:B------:R-:W2:Y:S01]  /*2f50*/  LDG.E R14, desc[UR6][R14.64+0x4] ;  /* 0x000004060e0e7981 */ /* 0x000ea2000c1e1900 */
[----:B-1----:R-:W-:-:S05]  /*2f60*/  IMAD.WIDE R32, R11, 0x4, R32 ;  /* 0x000000040b207825 */ /* 0x002fca00078e0220 */
        /* <DEDUP_REMOVED lines=17> */
.L_x_45:
[----:B------:R-:W0:Y:S02]  /*3080*/  LDC.64 R38, c[0x0][0x3d0] ;  /* 0x0000f400ff267b82 */ /* 0x000e240000000a00 */
[----:B0-----:R-:W-:-:S05]  /*3090*/  IMAD.WIDE R38, R42, 0x4, R38 ;  /* 0x000000042a267825 */ /* 0x001fca00078e0226 */
[----:B------:R-:W2:Y:S04]  /*30a0*/  LDG.E R37, desc[UR6][R38.64] ;  /* 0x0000000626257981 */ /* 0x000ea8000c1e1900 */
[----:B------:R-:W3:Y:S04]  /*30b0*/  LDG.E R33, desc[UR6][R38.64+0x4] ;  /* 0x0000040626217981 */ /* 0x000ee8000c1e1900 */
        /* <DEDUP_REMOVED lines=10> */
[----:B------:R-:W4:Y:S04]  /*3160*/  LDG.E R14, desc[UR6][R14.64] ;  /* 0x000000060e0e7981 */ /* 0x000f28000c1e1900 */
[----:B------:R-:W4:Y:S04]  /*3170*/  LDG.E R37, desc[UR6][R38.64+0x1c] ;  /* 0x00001c0626257981 */ /* 0x000f28000c1e1900 */
[----:B------:R-:W4:Y:S04]  /*3180*/  LDG.E R35, desc[UR6][R38.64+0x10] ;  /* 0x0000100626237981 */ /* 0x000f28000c1e1900 */
[----:B------:R-:W4:Y:S04]  /*3190*/  LDG.E R15, desc[UR6][R38.64+0x18] ;  /* 0x00001806260f7981 */ /* 0x000f28000c1e1900 */
[----:B------:R-:W4:Y:S01]  /*31a0*/  LDG.E R33, desc[UR6][R38.64+0x20] ;  /* 0x0000200626217981 */ /* 0x000f22000c1e1900 */
[----:B--2--5:R-:W-:-:S04]  /*31b0*/  FMUL R45, R36, R45 ;  /* 0x0000002d242d7220 */ /* 0x024fc80000400000 */
[----:B---3--:R-:W-:-:S04]  /*31c0*/  FMUL R45, R45, R32 ;  /* 0x000000202d2d7220 */ /* 0x008fc80000400000 */
[----:B----4-:R-:W-:-:S04]  /*31d0*/  FMUL R45, R45, R34 ;  /* 0x000000222d2d7220 */ /* 0x010fc80000400000 */
[----:B------:R-:W-:Y:S01]  /*31e0*/  FMUL R36, R45, R14 ;  /* 0x0000000e2d247220 */ /* 0x000fe20000400000 */
[----:B------:R-:W-:-:S04]  /*31f0*/  IMAD.WIDE R44, R44, 0x4, R20 ;  /* 0x000000042c2c7825 */ /* 0x000fc800078e0214 */
[----:B------:R-:W-:-:S06]  /*3200*/  IMAD.WIDE R34, R35, 0x4, R20 ;  /* 0x0000000423227825 */ /* 0x000fcc00078e0214 */
[----:B------:R-:W2:Y:S01]  /*3210*/  LDG.E R35, desc[UR6][R34.64] ;  /* 0x0000000622237981 */ /* 0x000ea2000c1e1900 */
[----:B------:R-:W-:-:S06]  /*3220*/  IMAD.WIDE R14, R15, 0x4, R20 ;  /* 0x000000040f0e7825 */ /* 0x000fcc00078e0214 */
[----:B------:R-:W3:Y:S04]  /*3230*/  LDG.E R14, desc[UR6][R14.64] ;  /* 0x000000060e0e7981 */ /* 0x000ee8000c1e1900 */
[----:B------:R0:W4:Y:S02]  /*3240*/  LDG.E R34, desc[UR6][R44.64] ;  /* 0x000000062c227981 */ /* 0x000124000c1e1900 */
[--C-:B0-----:R-:W-:Y:S02]  /*3250*/  IMAD.WIDE R44, R37, 0x4, R20.reuse ;  /* 0x00000004252c7825 */ /* 0x101fe400078e0214 */
[----:B------:R-:W3:Y:S02]  /*3260*/  LDG.E R37, desc[UR6][R38.64+0x24] ;  /* 0x0000240626257981 */ /* 0x000ee4000c1e1900 */
[----:B------:R-:W-:-:S02]  /*3270*/  IMAD.WIDE R32, R33, 0x4, R20 ;  /* 0x0000000421207825 */ /* 0x000fc400078e0214 */
[----:B------:R-:W3:Y:S04]  /*3280*/  LDG.E R15, desc[UR6][R44.64] ;  /* 0x000000062c0f7981 */ /* 0x000ee8000c1e1900 */
[----:B------:R-:W3:Y:S04]  /*3290*/  LDG.E R32, desc[UR6][R32.64] ;  /* 0x0000000620207981 */ /* 0x000ee8000c1e1900 */
[----:B------:R-:W3:Y:S04]  /*32a0*/  LDG.E R45, desc[UR6][R38.64+0x28] ;  /* 0x00002806262d7981 */ /* 0x000ee8000c1e1900 */
[----:B------:R-:W3:Y:S01]  /*32b0*/  LDG.E R33, desc[UR6][R38.64+0x38] ;  /* 0x0000380626217981 */ /* 0x000ee2000c1e1900 */
[----:B--2---:R-:W-:-:S04]  /*32c0*/  FMUL R35, R36, R35 ;  /* 0x0000002324237220 */ /* 0x004fc80000400000 */
[----:B----4-:R-:W-:Y:S02]  /*32d0*/  FMUL R35, R35, R34 ;  /* 0x0000002223237220 */ /* 0x010fe40000400000 */
[----:B------:R-:W2:Y:S01]  /*32e0*/  LDG.E R34, desc[UR6][R38.64+0x2c] ;  /* 0x00002c0626227981 */ /* 0x000ea2000c1e1900 */
[----:B---3--:R-:W-:-:S06]  /*32f0*/  IMAD.WIDE R36, R37, 0x4, R20 ;  /* 0x0000000425247825 */ /* 0x008fcc00078e0214 */
[----:B------:R-:W3:Y:S01]  /*3300*/  LDG.E R36, desc[UR6][R36.64] ;  /* 0x0000000624247981 */ /* 0x000ee2000c1e1900 */
[----:B------:R-:W-:-:S03]  /*3310*/  FMUL R35, R35, R14 ;  /* 0x0000000e23237220 */ /* 0x000fc60000400000 */
[----:B------:R-:W4:Y:S01]  /*3320*/  LDG.E R14, desc[UR6][R38.64+0x30] ;  /* 0x00003006260e7981 */ /* 0x000f22000c1e1900 */
[----:B------:R-:W-:-:S03]  /*3330*/  FMUL R15, R35, R15 ;  /* 0x0000000f230f7220 */ /* 0x000fc60000400000 */
[----:B------:R-:W4:Y:S01]  /*3340*/  LDG.E R35, desc[UR6][R38.64+0x34] ;  /* 0x0000340626237981 */ /* 0x000f22000c1e1900 */
[----:B------:R-:W-:-:S03]  /*3350*/  FMUL R32, R15, R32 ;  /* 0x000000200f207220 */ /* 0x000fc60000400000 */
[----:B------:R2:W4:Y:S02]  /*3360*/  LDG.E R15, desc[UR6][R38.64+0x3c] ;  /* 0x00003c06260f7981 */ /* 0x000524000c1e1900 */
[----:B--2---:R-:W-:-:S06]  /*3370*/  IMAD.WIDE R38, R34, 0x4, R20 ;  /* 0x0000000422267825 */ /* 0x004fcc00078e0214 */
[----:B------:R-:W2:Y:S01]  /*3380*/  LDG.E R38, desc[UR6][R38.64] ;  /* 0x0000000626267981 */ /* 0x000ea2000c1e1900 */
[----:B---3--:R-:W-:Y:S01]  /*3390*/  FMUL R44, R32, R36 ;  /* 0x00000024202c7220 */ /* 0x008fe20000400000 */
[----:B------:R-:W-:-:S05]  /*33a0*/  IMAD.WIDE R36, R45, 0x4, R20 ;  /* 0x000000042d247825 */ /* 0x000fca00078e0214 */
[----:B------:R0:W3:Y:S01]  /*33b0*/  LDG.E R45, desc[UR6][R36.64] ;  /* 0x00000006242d7981 */ /* 0x0000e2000c1e1900 */
[----:B----4-:R-:W-:-:S04]  /*33c0*/  IMAD.WIDE R34, R35, 0x4, R20 ;  /* 0x0000000423227825 */ /* 0x010fc800078e0214 */
[--C-:B------:R-:W-:Y:S02]  /*33d0*/  IMAD.WIDE R32, R33, 0x4, R20.reuse ;  /* 0x0000000421207825 */ /* 0x100fe400078e0214 */
[----:B------:R-:W4:Y:S02]  /*33e0*/  LDG.E R34, desc[UR6][R34.64] ;  /* 0x0000000622227981 */ /* 0x000f24000c1e1900 */
[--C-:B0-----:R-:W-:Y:S02]  /*33f0*/  IMAD.WIDE R36, R14, 0x4, R20.reuse ;  /* 0x000000040e247825 */ /* 0x101fe400078e0214 */
[----:B------:R-:W4:Y:S04]  /*3400*/  LDG.E R32, desc[UR6][R32.64] ;  /* 0x0000000620207981 */ /* 0x000f28000c1e1900 */
[----:B------:R0:W4:Y:S01]  /*3410*/  LDG.E R36, desc[UR6][R36.64] ;  /* 0x0000000624247981 */ /* 0x000122000c1e1900 */
[----:B------:R-:W-:-:S06]  /*3420*/  IMAD.WIDE R14, R15, 0x4, R20 ;  /* 0x000000040f0e7825 */ /* 0x000fcc00078e0214 */
[----:B------:R-:W4:Y:S01]  /*3430*/  LDG.E R14, desc[UR6][R14.64] ;  /* 0x000000060e0e7981 */ /* 0x000f22000c1e1900 */
[----:B------:R-:W-:Y:S02]  /*3440*/  IADD3 R40, PT, PT, R40, 0x10, RZ ;  /* 0x0000001028287810 */ /* 0x000fe40007ffe0ff */
[----:B0-----:R-:W-:-:S04]  /*3450*/  LOP3.LUT R37, R41, 0xfffffff0, RZ, 0xc0, !PT ;  /* 0xfffffff029257812 */ /* 0x001fc800078ec0ff */
[----:B------:R-:W-:Y:S02]  /*3460*/  ISETP.NE.AND P2, PT, R40, R37, PT ;  /* 0x000000252800720c */ /* 0x000fe40003f45270 */
[----:B------:R-:W-:Y:S01]  /*3470*/  IADD3 R42, PT, PT, R42, 0x10, RZ ;  /* 0x000000102a2a7810 */ /* 0x000fe20007ffe0ff */
[----:B---3--:R-:W-:-:S04]  /*3480*/  FMUL R45, R44, R45 ;  /* 0x0000002d2c2d7220 */ /* 0x008fc80000400000 */
[----:B--2---:R-:W-:-:S04]  /*3490*/  FMUL R45, R45, R38 ;  /* 0x000000262d2d7220 */ /* 0x004fc80000400000 */
[----:B----4-:R-:W-:-:S04]  /*34a0*/  FMUL R45, R45, R36 ;  /* 0x000000242d2d7220 */ /* 0x010fc80000400000 */
[----:B------:R-:W-:-:S04]  /*34b0*/  FMUL R45, R45, R34 ;  /* 0x000000222d2d7220 */ /* 0x000fc80000400000 */
[----:B------:R-:W-:-:S04]  /*34c0*/  FMUL R45, R45, R32 ;  /* 0x000000202d2d7220 */ /* 0x000fc80000400000 */
[----:B------:R-:W-:Y:S01]  /*34d0*/  FMUL R45, R45, R14 ;  /* 0x0000000e2d2d7220 */ /* 0x000fe20000400000 */
[----:B------:R-:W-:Y:S06]  /*34e0*/  @P2 BRA `(.L_x_45) ;  /* 0xfffffff800e42947 */ /* 0x000fec000383ffff */
.L_x_44:
[----:B------:R-:W-:Y:S05]  /*34f0*/  BSYNC.RECONVERGENT B2 ;  /* 0x0000000000027941 */ /* 0x000fea0003800200 */
.L_x_43:
        /* <DEDUP_REMOVED lines=13> */
[----:B------:R0:W4:Y:S04]  /*35d0*/  LDG.E R35, desc[UR6][R38.64+0x14] ;  /* 0x0000140626237981 */ /* 0x000128000c1e1900 */
[----:B------:R-:W3:Y:S04]  /*35e0*/  LDG.E R37, desc[UR6][R38.64+0x18] ;  /* 0x0000180626257981 */ /* 0x000ee8000c1e1900 */
[----:B------:R-:W0:Y:S01]  /*35f0*/  LDG.E R39, desc[UR6][R38.64+0x1c] ;  /* 0x00001c0626277981 */ /* 0x000e22000c1e1900 */
[----:B--2---:R-:W-:-:S06]  /*3600*/  IMAD.WIDE R14, R15, 0x4, R20 ;  /* 0x000000040f0e7825 */ /* 0x004fcc00078e0214 */
[----:B------:R-:W2:Y:S01]  /*3610*/  LDG.E R14, desc[UR6][R14.64] ;  /* 0x000000060e0e7981 */ /* 0x000ea2000c1e1900 */
[----:B---3--:R-:W-:-:S06]  /*3620*/  IMAD.WIDE R36, R37, 0x4, R20 ;  /* 0x0000000425247825 */ /* 0x008fcc00078e0214 */
[----:B------:R-:W3:Y:S01]  /*3630*/  LDG.E R36, desc[UR6][R36.64] ;  /* 0x0000000624247981 */ /* 0x000ee2000c1e1900 */
[----:B0-----:R-:W-:-:S06]  /*3640*/  IMAD.WIDE R38, R39, 0x4, R20 ;  /* 0x0000000427267825 */ /* 0x001fcc00078e0214 */
[----:B------:R-:W3:Y:S01]  /*3650*/  LDG.E R38, desc[UR6][R38.64] ;  /* 0x0000000626267981 */ /* 0x000ee2000c1e1900 */
[----:B--2--5:R-:W-:Y:S01]  /*3660*/  FMUL R43, R45, R14 ;  /* 0x0000000e2d2b7220 */ /* 0x024fe20000400000 */
[----:B------:R-:W-:-:S04]  /*3670*/  IMAD.WIDE R44, R44, 0x4, R20 ;  /* 0x000000042c2c7825 */ /* 0x000fc800078e0214 */
[--C-:B----4-:R-:W-:Y:S02]  /*3680*/  IMAD.WIDE R14, R34, 0x4, R20.reuse ;  /* 0x00000004220e7825 */ /* 0x110fe400078e0214 */
[----:B------:R-:W2:Y:S04]  /*3690*/  LDG.E R44, desc[UR6][R44.64] ;  /* 0x000000062c2c7981 */ /* 0x000ea8000c1e1900 */
[----:B------:R0:W4:Y:S01]  /*36a0*/  LDG.E R45, desc[UR6][R14.64] ;  /* 0x000000060e2d7981 */ /* 0x000122000c1e1900 */
[----:B------:R-:W-:-:S06]  /*36b0*/  IMAD.WIDE R34, R35, 0x4, R20 ;  /* 0x0000000423227825 */ /* 0x000fcc00078e0214 */
[----:B------:R-:W3:Y:S01]  /*36c0*/  LDG.E R34, desc[UR6][R34.64] ;  /* 0x0000000622227981 */ /* 0x000ee2000c1e1900 */
[----:B0-----:R-:W-:-:S04]  /*36d0*/  IMAD.WIDE R14, R32, 0x4, R20 ;  /* 0x00000004200e7825 */ /* 0x001fc800078e0214 */
[----:B------:R-:W-:Y:S02]  /*36e0*/  IMAD.WIDE R32, R33, 0x4, R20 ;  /* 0x0000000421207825 */ /* 0x000fe400078e0214 */
[----:B------:R-:W3:Y:S04]  /*36f0*/  LDG.E R14, desc[UR6][R14.64] ;  /* 0x000000060e0e7981 */ /* 0x000ee8000c1e1900 */
[----:B------:R-:W3:Y:S01]  /*3700*/  LDG.E R32, desc[UR6][R32.64] ;  /* 0x0000000620207981 */ /* 0x000ee2000c1e1900 */
[----:B------:R-:W-:Y:S01]  /*3710*/  IADD3 R42, PT, PT, R42, 0x8, RZ ;  /* 0x000000082a2a7810 */ /* 0x000fe20007ffe0ff */
[----:B--2---:R-:W-:-:S04]  /*3720*/  FMUL R44, R43, R44 ;  /* 0x0000002c2b2c7220 */ /* 0x004fc80000400000 */
[----:B----4-:R-:W-:-:S04]  /*3730*/  FMUL R45, R44, R45 ;  /* 0x0000002d2c2d7220 */ /* 0x010fc80000400000 */
[----:B---3--:R-:W-:-:S04]  /*3740*/  FMUL R45, R45, R14 ;  /* 0x0000000e2d2d7220 */ /* 0x008fc80000400000 */
[----:B------:R-:W-:-:S04]  /*3750*/  FMUL R45, R45, R32 ;  /* 0x000000202d2d7220 */ /* 0x000fc80000400000 */
[----:B------:R-:W-:-:S04]  /*3760*/  FMUL R45, R45, R34 ;  /* 0x000000222d2d7220 */ /* 0x000fc80000400000 */
[----:B------:R-:W-:-:S04]  /*3770*/  FMUL R45, R45, R36 ;  /* 0x000000242d2d7220 */ /* 0x000fc80000400000 */
[----:B------:R-:W-:-:S07]  /*3780*/  FMUL R45, R45, R38 ;  /* 0x000000262d2d7220 */ /* 0x000fce0000400000 */
.L_x_47:
[----:B------:R-:W-:Y:S05]  /*3790*/  BSYNC.RECONVERGENT B2 ;  /* 0x0000000000027941 */ /* 0x000fea0003800200 */
.L_x_46:
        /* <DEDUP_REMOVED lines=25> */
.L_x_49:
[----:B------:R-:W-:Y:S05]  /*3930*/  BSYNC.RECONVERGENT B2 ;  /* 0x0000000000027941 */ /* 0x000fea0003800200 */
.L_x_48:
        /* <DEDUP_REMOVED lines=18> */
.L_x_42:
[----:B------:R-:W-:Y:S05]  /*3a60*/  BSYNC.RECONVERGENT B0 ;  /* 0x0000000000007941 */ /* 0x000fea0003800200 */
.L_x_41:
[----:B-----5:R-:W-:Y:S01]  /*3a70*/  FADD R12, R45, R12 ;  /* 0x0000000c2d0c7221 */ /* 0x020fe20000000000 */
[----:B------:R-:W-:Y:S06]  /*3a80*/  @!P0 BRA `(.L_x_50) ;  /* 0xfffffff400248947 */ /* 0x000fec000383ffff */
.L_x_40:
[----:B------:R-:W-:Y:S05]  /*3a90*/  BSYNC.RECONVERGENT B1 ;  /* 0x0000000000017941 */ /* 0x000fea0003800200 */
.L_x_39:
[----:B------:R-:W-:Y:S01]  /*3aa0*/  UMOV UR12, 0xd097b426 ;  /* 0xd097b426000c7882 */ /* 0x000fe20000000000 */
[----:B------:R-:W-:Y:S01]  /*3ab0*/  UMOV UR13, 0x4000425e ;  /* 0x4000425e000d7882 */ /* 0x000fe20000000000 */
[----:B------:R-:W-:Y:S01]  /*3ac0*/  FMUL R8, R9, R12 ;  /* 0x0000000c09087220 */ /* 0x000fe20000400000 */
[----:B------:R-:W-:Y:S01]  /*3ad0*/  DFMA R14, R26, UR12, R16 ;  /* 0x0000000c1a0e7c2b */ /* 0x000fe20008000010 */
[----:B------:R-:W-:Y:S01]  /*3ae0*/  UMOV UR12, 0x2c69cb1a ;  /* 0x2c69cb1a000c7882 */ /* 0x000fe20000000000 */
[----:B------:R-:W-:-:S06]  /*3af0*/  UMOV UR13, 0x401cb1a7 ;  /* 0x401cb1a7000d7882 */ /* 0x000fcc0000000000 */
[----:B------:R-:W-:Y:S02]  /*3b00*/  DFMA R12, R28, -8, R14 ;  /* 0xc02000001c0c782b */ /* 0x000fe4000000000e */
[----:B------:R-:W0:Y:S06]  /*3b10*/  F2F.F64.F32 R14, R8 ;  /* 0x00000008000e7310 */ /* 0x000e2c0000201800 */
[----:B------:R-:W-:Y:S01]  /*3b20*/  DFMA R12, R30, UR12, R12 ;  /* 0x0000000c1e0c7c2b */ /* 0x000fe2000800000c */
[----:B------:R-:W-:Y:S01]  /*3b30*/  UMOV UR12, 0x96b4a5ad ;  /* 0x96b4a5ad000c7882 */ /* 0x000fe20000000000 */
[----:B------:R-:W-:-:S06]  /*3b40*/  UMOV UR13, 0x3fca5ad2 ;  /* 0x3fca5ad2000d7882 */ /* 0x000fcc0000000000 */
[----:B0-----:R-:W-:-:S10]  /*3b50*/  DFMA R12, R14, -UR12, R12 ;  /* 0x8000000c0e0c7c2b */ /* 0x001fd4000800000c */
        /* <DEDUP_REMOVED lines=14> */
.L_x_62:
        /* <DEDUP_REMOVED lines=22> */
.L_x_57:
[----:B------:R-:W0:Y:S02]  /*3da0*/  LDC.64 R34, c[0x0][0x3d0] ;  /* 0x0000f400ff227b82 */ /* 0x000e240000000a00 */
[----:B0-----:R-:W-:-:S05]  /*3db0*/  IMAD.WIDE R34, R44, 0x4, R34 ;  /* 0x000000042c227825 */ /* 0x001fca00078e0222 */
[----:B------:R-:W2:Y:S04]  /*3dc0*/  LDG.E R39, desc[UR6][R34.64] ;  /* 0x0000000622277981 */ /* 0x000ea8000c1e1900 */
[----:B------:R-:W3:Y:S04]  /*3dd0*/  LDG.E R37, desc[UR6][R34.64+0x4] ;  /* 0x0000040622257981 */ /* 0x000ee8000c1e1900 */
[----:B------:R-:W4:Y:S01]  /*3de0*/  LDG.E R33, desc[UR6][R34.64+0x8] ;  /* 0x0000080622217981 */ /* 0x000f22000c1e1900 */
[----:B--2---:R-:W-:-:S04]  /*3df0*/  IMAD.WIDE R38, R39, 0x4, R20 ;  /* 0x0000000427267825 */ /* 0x004fc800078e0214 */
[--C-:B---3--:R-:W-:Y:S02]  /*3e00*/  IMAD.WIDE R36, R37, 0x4, R20.reuse ;  /* 0x0000000425247825 */ /* 0x108fe400078e0214 */
[----:B------:R-:W2:Y:S04]  /*3e10*/  LDG.E R38, desc[UR6][R38.64] ;  /* 0x0000000626267981 */ /* 0x000ea8000c1e1900 */
[----:B------:R-:W3:Y:S01]  /*3e20*/  LDG.E R42, desc[UR6][R36.64] ;  /* 0x00000006242a7981 */ /* 0x000ee2000c1e1900 */
[----:B----4-:R-:W-:-:S03]  /*3e30*/  IMAD.WIDE R32, R33, 0x4, R20 ;  /* 0x0000000421207825 */ /* 0x010fc600078e0214 */
[----:B------:R-:W4:Y:S04]  /*3e40*/  LDG.E R39, desc[UR6][R34.64+0x14] ;  /* 0x0000140622277981 */ /* 0x000f28000c1e1900 */
[----:B------:R-:W4:Y:S04]  /*3e50*/  LDG.E R37, desc[UR6][R34.64+0xc] ;  /* 0x00000c0622257981 */ /* 0x000f28000c1e1900 */
[----:B------:R-:W4:Y:S04]  /*3e60*/  LDG.E R32, desc[UR6][R32.64] ;  /* 0x0000000620207981 */ /* 0x000f28000c1e1900 */
[----:B------:R-:W4:Y:S01]  /*3e70*/  LDG.E R33, desc[UR6][R34.64+0x10] ;  /* 0x0000100622217981 */ /* 0x000f22000c1e1900 */
[----:B--2--5:R-:W-:-:S04]  /*3e80*/  FMUL R45, R38, R45 ;  /* 0x0000002d262d7220 */ /* 0x024fc80000400000 */
[----:B---3--:R-:W-:Y:S01]  /*3e90*/  FMUL R45, R45, R42 ;  /* 0x0000002a2d2d7220 */ /* 0x008fe20000400000 */
[----:B----4-:R-:W-:-:S04]  /*3ea0*/  IMAD.WIDE R36, R37, 0x4, R20 ;  /* 0x0000000425247825 */ /* 0x010fc800078e0214 */
[----:B------:R-:W-:Y:S02]  /*3eb0*/  FMUL R42, R45, R32 ;  /* 0x000000202d2a7220 */ /* 0x000fe40000400000 */
[----:B------:R-:W2:Y:S04]  /*3ec0*/  LDG.E R36, desc[UR6][R36.64] ;  /* 0x0000000624247981 */ /* 0x000ea8000c1e1900 */
[----:B------:R-:W3:Y:S01]  /*3ed0*/  LDG.E R45, desc[UR6][R34.64+0x18] ;  /* 0x00001806222d7981 */ /* 0x000ee2000c1e1900 */
[----:B------:R-:W-:-:S04]  /*3ee0*/  IMAD.WIDE R38, R39, 0x4, R20 ;  /* 0x0000000427267825 */ /* 0x000fc800078e0214 */
[----:B------:R-:W-:Y:S02]  /*3ef0*/  IMAD.WIDE R32, R33, 0x4, R20 ;  /* 0x0000000421207825 */ /* 0x000fe400078e0214 */
[----:B------:R-:W4:Y:S04]  /*3f00*/  LDG.E R38, desc[UR6][R38.64] ;  /* 0x0000000626267981 */ /* 0x000f28000c1e1900 */
[----:B------:R3:W4:Y:S04]  /*3f10*/  LDG.E R37, desc[UR6][R32.64] ;  /* 0x0000000620257981 */ /* 0x000728000c1e1900 */
[----:B------:R-:W4:Y:S01]  /*3f20*/  LDG.E R39, desc[UR6][R34.64+0x24] ;  /* 0x0000240622277981 */ /* 0x000f22000c1e1900 */
[----:B--2---:R-:W-:-:S03]  /*3f30*/  FMUL R42, R42, R36 ;  /* 0x000000242a2a7220 */ /* 0x004fc60000400000 */
[----:B------:R-:W2:Y:S01]  /*3f40*/  LDG.E R36, desc[UR6][R34.64+0x1c] ;  /* 0x00001c0622247981 */ /* 0x000ea2000c1e1900 */
[----:B---3--:R-:W-:-:S05]  /*3f50*/  IMAD.WIDE R32, R45, 0x4, R20 ;  /* 0x000000042d207825 */ /* 0x008fca00078e0214 */
[----:B------:R-:W3:Y:S01]  /*3f60*/  LDG.E R45, desc[UR6][R32.64] ;  /* 0x00000006202d7981 */ /* 0x000ee2000c1e1900 */
[----:B----4-:R-:W-:-:S04]  /*3f70*/  FMUL R42, R42, R37 ;  /* 0x000000252a2a7220 */ /* 0x010fc80000400000 */
[----:B------:R-:W-:Y:S01]  /*3f80*/  FMUL R42, R42, R38 ;  /* 0x000000262a2a7220 */ /* 0x000fe20000400000 */
[----:B--2---:R-:W-:-:S06]  /*3f90*/  IMAD.WIDE R36, R36, 0x4, R20 ;  /* 0x0000000424247825 */ /* 0x004fcc00078e0214 */
[----:B------:R-:W2:Y:S01]  /*3fa0*/  LDG.E R36, desc[UR6][R36.64] ;  /* 0x0000000624247981 */ /* 0x000ea2000c1e1900 */
[----:B---3--:R-:W-:-:S03]  /*3fb0*/  FMUL R42, R42, R45 ;  /* 0x0000002d2a2a7220 */ /* 0x008fc60000400000 */
[----:B------:R-:W3:Y:S04]  /*3fc0*/  LDG.E R45, desc[UR6][R34.64+0x28] ;  /* 0x00002806222d7981 */ /* 0x000ee8000c1e1900 */
[----:B------:R-:W4:Y:S01]  /*3fd0*/  LDG.E R37, desc[UR6][R34.64+0x20] ;  /* 0x0000200622257981 */ /* 0x000f22000c1e1900 */
[----:B------:R-:W-:-:S06]  /*3fe0*/  IMAD.WIDE R38, R39, 0x4, R20 ;  /* 0x0000000427267825 */ /* 0x000fcc00078e0214 */
[----:B------:R-:W3:Y:S04]  /*3ff0*/  LDG.E R38, desc[UR6][R38.64] ;  /* 0x0000000626267981 */ /* 0x000ee8000c1e1900 */
[----:B------:R-:W3:Y:S01]  /*4000*/  LDG.E R39, desc[UR6][R34.64+0x34] ;  /* 0x0000340622277981 */ /* 0x000ee2000c1e1900 */
[----:B--2---:R-:W-:Y:S01]  /*4010*/  FMUL R42, R42, R36 ;  /* 0x000000242a2a7220 */ /* 0x004fe20000400000 */
[----:B----4-:R-:W-:-:S04]  /*4020*/  IMAD.WIDE R32, R37, 0x4, R20 ;  /* 0x0000000425207825 */ /* 0x010fc800078e0214 */
[----:B---3--:R-:W-:Y:S02]  /*4030*/  IMAD.WIDE R36, R45, 0x4, R20 ;  /* 0x000000042d247825 */ /* 0x008fe400078e0214 */
[----:B------:R-:W2:Y:S04]  /*4040*/  LDG.E R33, desc[UR6][R32.64] ;  /* 0x0000000620217981 */ /* 0x000ea8000c1e1900 */
[----:B------:R-:W3:Y:S04]  /*4050*/  LDG.E R36, desc[UR6][R36.64] ;  /* 0x0000000624247981 */ /* 0x000ee8000c1e1900 */
[----:B------:R-:W4:Y:S01]  /*4060*/  LDG.E R37, desc[UR6][R34.64+0x2c] ;  /* 0x00002c0622257981 */ /* 0x000f22000c1e1900 */
[----:B--2---:R-:W-:-:S04]  /*4070*/  FMUL R45, R42, R33 ;  /* 0x000000212a2d7220 */ /* 0x004fc80000400000 */
[----:B------:R-:W-:Y:S01]  /*4080*/  FMUL R45, R45, R38 ;  /* 0x000000262d2d7220 */ /* 0x000fe20000400000 */
[----:B----4-:R-:W-:Y:S02]  /*4090*/  IMAD.WIDE R32, R37, 0x4, R20 ;  /* 0x0000000425207825 */ /* 0x010fe400078e0214 */
[----:B------:R-:W2:Y:S04]  /*40a0*/  LDG.E R37, desc[UR6][R34.64+0x30] ;  /* 0x0000300622257981 */ /* 0x000ea8000c1e1900 */
[----:B------:R-:W4:Y:S01]  /*40b0*/  LDG.E R42, desc[UR6][R32.64] ;  /* 0x00000006202a7981 */ /* 0x000f22000c1e1900 */
[----:B---3--:R-:W-:-:S03]  /*40c0*/  FMUL R36, R45, R36 ;  /* 0x000000242d247220 */ /* 0x008fc60000400000 */
[----:B------:R-:W3:Y:S04]  /*40d0*/  LDG.E R45, desc[UR6][R34.64+0x38] ;  /* 0x00003806222d7981 */ /* 0x000ee8000c1e1900 */
[----:B------:R-:W3:Y:S01]  /*40e0*/  LDG.E R33, desc[UR6][R34.64+0x3c] ;  /* 0x00003c0622217981 */ /* 0x000ee2000c1e1900 */
[----:B------:R-:W-:-:S06]  /*40f0*/  IMAD.WIDE R38, R39, 0x4, R20 ;  /* 0x0000000427267825 */ /* 0x000fcc00078e0214 */
[----:B------:R-:W3:Y:S01]  /*4100*/  LDG.E R38, desc[UR6][R38.64] ;  /* 0x0000000626267981 */ /* 0x000ee2000c1e1900 */
[----:B----4-:R-:W-:Y:S01]  /*4110*/  FMUL R42, R36, R42 ;  /* 0x0000002a242a7220 */ /* 0x010fe20000400000 */
[----:B--2---:R-:W-:-:S05]  /*4120*/  IMAD.WIDE R36, R37, 0x4, R20 ;  /* 0x0000000425247825 */ /* 0x004fca00078e0214 */
[----:B------:R0:W2:Y:S01]  /*4130*/  LDG.E R35, desc[UR6][R36.64] ;  /* 0x0000000624237981 */ /* 0x0000a2000c1e1900 */
[----:B---3--:R-:W-:-:S04]  /*4140*/  IMAD.WIDE R32, R33, 0x4, R20 ;  /* 0x0000000421207825 */ /* 0x008fc800078e0214 */
[----:B0-----:R-:W-:Y:S02]  /*4150*/  IMAD.WIDE R36, R45, 0x4, R20 ;  /* 0x000000042d247825 */ /* 0x001fe400078e0214 */
[----:B------:R-:W3:Y:S04]  /*4160*/  LDG.E R32, desc[UR6][R32.64] ;  /* 0x0000000620207981 */ /* 0x000ee8000c1e1900 */
[----:B------:R-:W4:Y:S01]  /*4170*/  LDG.E R45, desc[UR6][R36.64] ;  /* 0x00000006242d7981 */ /* 0x000f22000c1e1900 */
[----:B------:R-:W-:Y:S02]  /*4180*/  IADD3 R41, PT, PT, R41, 0x10, RZ ;  /* 0x0000001029297810 */ /* 0x000fe40007ffe0ff */
[----:B------:R-:W-:-:S04]  /*4190*/  LOP3.LUT R34, R43, 0xfffffff0, RZ, 0xc0, !PT ;  /* 0xfffffff02b227812 */ /* 0x000fc800078ec0ff */
[----:B------:R-:W-:Y:S02]  /*41a0*/  ISETP.NE.AND P2, PT, R41, R34, PT ;  /* 0x000000222900720c */ /* 0x000fe40003f45270 */
[----:B------:R-:W-:Y:S01]  /*41b0*/  IADD3 R44, PT, PT, R44, 0x10, RZ ;  /* 0x000000102c2c7810 */ /* 0x000fe20007ffe0ff */
[----:B--2---:R-:W-:-:S04]  /*41c0*/  FMUL R42, R42, R35 ;  /* 0x000000232a2a7220 */ /* 0x004fc80000400000 */
[----:B------:R-:W-:-:S04]  /*41d0*/  FMUL R42, R42, R38 ;  /* 0x000000262a2a7220 */ /* 0x000fc80000400000 */
[----:B----4-:R-:W-:-:S04]  /*41e0*/  FMUL R45, R42, R45 ;  /* 0x0000002d2a2d7220 */ /* 0x010fc80000400000 */
[----:B---3--:R-:W-:Y:S01]  /*41f0*/  FMUL R45, R45, R32 ;  /* 0x000000202d2d7220 */ /* 0x008fe20000400000 */
[----:B------:R-:W-:Y:S06]  /*4200*/  @P2 BRA `(.L_x_57) ;  /* 0xfffffff800e42947 */ /* 0x000fec000383ffff */
.L_x_56:
[----:B------:R-:W-:Y:S05]  /*4210*/  BSYNC.RECONVERGENT B2 ;  /* 0x0000000000027941 */ /* 0x000fea0003800200 */
.L_x_55:
        /* <DEDUP_REMOVED lines=12> */
[----:B--2---:R-:W-:-:S05]  /*42e0*/  IMAD.WIDE R32, R33, 0x4, R20 ;  /* 0x0000000421207825 */ /* 0x004fca00078e0214 */
[----:B------:R3:W2:Y:S02]  /*42f0*/  LDG.E R38, desc[UR6][R32.64] ;  /* 0x0000000620267981 */ /* 0x0006a4000c1e1900 */
[--C-:B---3--:R-:W-:Y:S02]  /*4300*/  IMAD.WIDE R32, R37, 0x4, R20.reuse ;  /* 0x0000000425207825 */ /* 0x108fe400078e0214 */
[----:B------:R-:W3:Y:S04]  /*4310*/  LDG.E R37, desc[UR6][R40.64+0x14] ;  /* 0x0000140628257981 */ /* 0x000ee8000c1e1900 */
[----:B------:R-:W3:Y:S01]  /*4320*/  LDG.E R39, desc[UR6][R32.64] ;  /* 0x0000000620277981 */ /* 0x000ee2000c1e1900 */
[----:B----4-:R-:W-:-:S06]  /*4330*/  IMAD.WIDE R34, R35, 0x4, R20 ;  /* 0x0000000423227825 */ /* 0x010fcc00078e0214 */
[----:B------:R-:W4:Y:S04]  /*4340*/  LDG.E R34, desc[UR6][R34.64] ;  /* 0x0000000622227981 */ /* 0x000f28000c1e1900 */
[----:B------:R-:W4:Y:S01]  /*4350*/  LDG.E R35, desc[UR6][R40.64+0xc] ;  /* 0x00000c0628237981 */ /* 0x000f22000c1e1900 */
[----:B--2--5:R-:W-:-:S04]  /*4360*/  FMUL R38, R45, R38 ;  /* 0x000000262d267220 */ /* 0x024fc80000400000 */
[----:B---3--:R-:W-:Y:S02]  /*4370*/  FMUL R45, R38, R39 ;  /* 0x00000027262d7220 */ /* 0x008fe40000400000 */
[----:B------:R-:W2:Y:S04]  /*4380*/  LDG.E R39, desc[UR6][R40.64+0x18] ;  /* 0x0000180628277981 */ /* 0x000ea8000c1e1900 */
[----:B------:R-:W3:Y:S01]  /*4390*/  LDG.E R41, desc[UR6][R40.64+0x1c] ;  /* 0x00001c0628297981 */ /* 0x000ee2000c1e1900 */
[----:B----4-:R-:W-:Y:S01]  /*43a0*/  FMUL R45, R45, R34 ;  /* 0x000000222d2d7220 */ /* 0x010fe20000400000 */
[----:B------:R-:W-:-:S04]  /*43b0*/  IMAD.WIDE R32, R35, 0x4, R20 ;  /* 0x0000000423207825 */ /* 0x000fc800078e0214 */
[--C-:B------:R-:W-:Y:S02]  /*43c0*/  IMAD.WIDE R34, R36, 0x4, R20.reuse ;  /* 0x0000000424227825 */ /* 0x100fe400078e0214 */
[----:B------:R-:W4:Y:S02]  /*43d0*/  LDG.E R32, desc[UR6][R32.64] ;  /* 0x0000000620207981 */ /* 0x000f24000c1e1900 */
[--C-:B------:R-:W-:Y:S02]  /*43e0*/  IMAD.WIDE R36, R37, 0x4, R20.reuse ;  /* 0x0000000425247825 */ /* 0x100fe400078e0214 */
[----:B------:R-:W4:Y:S04]  /*43f0*/  LDG.E R34, desc[UR6][R34.64] ;  /* 0x0000000622227981 */ /* 0x000f28000c1e1900 */
[----:B------:R-:W4:Y:S01]  /*4400*/  LDG.E R36, desc[UR6][R36.64] ;  /* 0x0000000624247981 */ /* 0x000f22000c1e1900 */
[----:B--2---:R-:W-:-:S06]  /*4410*/  IMAD.WIDE R38, R39, 0x4, R20 ;  /* 0x0000000427267825 */ /* 0x004fcc00078e0214 */
[----:B------:R-:W2:Y:S01]  /*4420*/  LDG.E R38, desc[UR6][R38.64] ;  /* 0x0000000626267981 */ /* 0x000ea2000c1e1900 */
[----:B---3--:R-:W-:-:S06]  /*4430*/  IMAD.WIDE R40, R41, 0x4, R20 ;  /* 0x0000000429287825 */ /* 0x008fcc00078e0214 */
[----:B------:R-:W3:Y:S01]  /*4440*/  LDG.E R40, desc[UR6][R40.64] ;  /* 0x0000000628287981 */ /* 0x000ee2000c1e1900 */
[----:B----4-:R-:W-:-:S04]  /*4450*/  FMUL R45, R45, R32 ;  /* 0x000000202d2d7220 */ /* 0x010fc80000400000 */
[----:B------:R-:W-:-:S04]  /*4460*/  FMUL R45, R45, R34 ;  /* 0x000000222d2d7220 */ /* 0x000fc80000400000 */
[----:B------:R-:W-:Y:S01]  /*4470*/  FMUL R45, R45, R36 ;  /* 0x000000242d2d7220 */ /* 0x000fe20000400000 */
[----:B------:R-:W-:-:S03]  /*4480*/  IADD3 R44, PT, PT, R44, 0x8, RZ ;  /* 0x000000082c2c7810 */ /* 0x000fc60007ffe0ff */
[----:B--2---:R-:W-:-:S04]  /*4490*/  FMUL R45, R45, R38 ;  /* 0x000000262d2d7220 */ /* 0x004fc80000400000 */
[----:B---3--:R-:W-:-:S07]  /*44a0*/  FMUL R45, R45, R40 ;  /* 0x000000282d2d7220 */ /* 0x008fce0000400000 */
.L_x_59:
[----:B------:R-:W-:Y:S05]  /*44b0*/  BSYNC.RECONVERGENT B2 ;  /* 0x0000000000027941 */ /* 0x000fea0003800200 */
.L_x_58:
        /* <DEDUP_REMOVED lines=25> */
.L_x_61:
[----:B------:R-:W-:Y:S05]  /*4650*/  BSYNC.RECONVERGENT B2 ;  /* 0x0000000000027941 */ /* 0x000fea0003800200 */
.L_x_60:
        /* <DEDUP_REMOVED lines=18> */
.L_x_54:
[----:B------:R-:W-:Y:S05]  /*4780*/  BSYNC.RECONVERGENT B0 ;  /* 0x0000000000007941 */ /* 0x000fea0003800200 */
.L_x_53:
[----:B-----5:R-:W-:Y:S01]  /*4790*/  FADD R12, R45, R12 ;  /* 0x0000000c2d0c7221 */ /* 0x020fe20000000000 */
[----:B------:R-:W-:Y:S06]  /*47a0*/  @!P0 BRA `(.L_x_62) ;  /* 0xfffffff400248947 */ /* 0x000fec000383ffff */
.L_x_52:
[----:B------:R-:W-:Y:S05]  /*47b0*/  BSYNC.RECONVERGENT B1 ;  /* 0x0000000000017941 */ /* 0x000fea0003800200 */
.L_x_51:
[----:B------:R-:W-:Y:S01]  /*47c0*/  UMOV UR12, 0xbda12f68 ;  /* 0xbda12f68000c7882 */ /* 0x000fe20000000000 */
[----:B------:R-:W-:Y:S01]  /*47d0*/  UMOV UR13, 0x3fd2f684 ;  /* 0x3fd2f684000d7882 */ /* 0x000fe20000000000 */
[----:B------:R-:W-:Y:S01]  /*47e0*/  FMUL R8, R9, R12 ;  /* 0x0000000c09087220 */ /* 0x000fe20000400000 */
[----:B------:R-:W-:Y:S01]  /*47f0*/  DFMA R16, R26, -UR12, R16 ;  /* 0x8000000c1a107c2b */ /* 0x000fe20008000010 */
[----:B------:R-:W-:Y:S01]  /*4800*/  UMOV UR12, 0xba0961b6 ;  /* 0xba0961b6000c7882 */ /* 0x000fe20000000000 */
[----:B------:R-:W-:-:S06]  /*4810*/  UMOV UR13, 0x3ff61b58 ;  /* 0x3ff61b58000d7882 */ /* 0x000fcc0000000000 */
[----:B------:R-:W-:-:S08]  /*4820*/  DFMA R16, R28, 2, R16 ;  /* 0x400000001c10782b */ /* 0x000fd00000000010 */
[----:B------:R-:W-:Y:S01]  /*4830*/  DFMA R12, R30, -UR12, R16 ;  /* 0x8000000c1e0c7c2b */ /* 0x000fe20008000010 */
[----:B------:R-:W-:Y:S01]  /*4840*/  UMOV UR12, 0x3f604fd8 ;  /* 0x3f604fd8000c7882 */ /* 0x000fe20000000000 */
[----:B------:R-:W0:Y:S01]  /*4850*/  F2F.F64.F32 R16, R8 ;  /* 0x0000000800107310 */ /* 0x000e220000201800 */
[----:B------:R-:W-:-:S05]  /*4860*/  UMOV UR13, 0x3fdcfd81 ;  /* 0x3fdcfd81000d7882 */ /* 0x000fca0000000000 */
        /* <DEDUP_REMOVED lines=18> */
.L_x_74:
        /* <DEDUP_REMOVED lines=22> */
.L_x_69:
        /* <DEDUP_REMOVED lines=71> */
.L_x_68:
[----:B------:R-:W-:Y:S05]  /*4f60*/  BSYNC.RECONVERGENT B2 ;  /* 0x0000000000027941 */ /* 0x000fea0003800200 */
.L_x_67:
        /* <DEDUP_REMOVED lines=41> */
.L_x_71:
[----:B------:R-:W-:Y:S05]  /*5200*/  BSYNC.RECONVERGENT B2 ;  /* 0x0000000000027941 */ /* 0x000fea0003800200 */
.L_x_70:
        /* <DEDUP_REMOVED lines=25> */
.L_x_73:
[----:B------:R-:W-:Y:S05]  /*53a0*/  BSYNC.RECONVERGENT B2 ;  /* 0x0000000000027941 */ /* 0x000fea0003800200 */
.L_x_72:
        /* <DEDUP_REMOVED lines=18> */
.L_x_66:
[----:B------:R-:W-:Y:S05]  /*54d0*/  BSYNC.RECONVERGENT B0 ;  /* 0x0000000000007941 */ /* 0x000fea0003800200 */
.L_x_65:
[----:B-----5:R-:W-:Y:S01]  /*54e0*/  FADD R12, R45, R12 ;  /* 0x0000000c2d0c7221 */ /* 0x020fe20000000000 */
[----:B------:R-:W-:Y:S06]  /*54f0*/  @!P0 BRA `(.L_x_74) ;  /* 0xfffffff400248947 */ /* 0x000fec000383ffff */
.L_x_64:
[----:B------:R-:W-:Y:S05]  /*5500*/  BSYNC.RECONVERGENT B1 ;  /* 0x0000000000017941 */ /* 0x000fea0003800200 */
.L_x_63:
[----:B------:R-:W-:Y:S01]  /*5510*/  UMOV UR12, 0x6cceb75d ;  /* 0x6cceb75d000c7882 */ /* 0x000fe20000000000 */
[----:B------:R-:W-:Y:S01]  /*5520*/  UMOV UR13, 0x3f9ea8fd ;  /* 0x3f9ea8fd000d7882 */ /* 0x000fe20000000000 */
[----:B------:R-:W-:Y:S01]  /*5530*/  BAR.SYNC.DEFER_BLOCKING 0x0 ;  /* 0x0000000000007b1d */ /* 0x000fe20000010000 */
[----:B------:R-:W-:-:S05]  /*5540*/  FMUL R11, R9, R12 ;  /* 0x0000000c090b7220 */ /* 0x000fca0000400000 */
[----:B------:R-:W-:Y:S01]  /*5550*/  DMUL R28, R30, -UR12 ;  /* 0x8000000c1e1c7c28 */ /* 0x000fe20008000000 */
[----:B------:R-:W-:Y:S01]  /*5560*/  UMOV UR12, 0x16c16c17 ;  /* 0x16c16c17000c7882 */ /* 0x000fe20000000000 */
[----:B------:R-:W-:Y:S01]  /*5570*/  UMOV UR13, 0x3f66c16c ;  /* 0x3f66c16c000d7882 */ /* 0x000fe20000000000 */
[----:B------:R-:W0:Y:S01]  /*5580*/  F2F.F64.F32 R32, R11 ;  /* 0x0000000b00207310 */ /* 0x000e220000201800 */
[----:B------:R-:W1:Y:S04]  /*5590*/  LDC R8, c[0x0][0x3a0] ;  /* 0x0000e800ff087b82 */ /* 0x000e680000000800 */
[----:B------:R-:W-:Y:S01]  /*55a0*/  DFMA R28, R26, UR12, R28 ;  /* 0x0000000c1a1c7c2b */ /* 0x000fe2000800001c */
[----:B------:R-:W-:Y:S01]  /*55b0*/  UMOV UR12, 0xb17fafde ;  /* 0xb17fafde000c7882 */ /* 0x000fe20000000000 */
[----:B------:R-:W-:-:S06]  /*55c0*/  UMOV UR13, 0x3f9de693 ;  /* 0x3f9de693000d7882 */ /* 0x000fcc0000000000 */
[----:B------:R-:W-:Y:S01]  /*55d0*/  DFMA R28, R14, -UR12, R28 ;  /* 0x8000000c0e1c7c2b */ /* 0x000fe2000800001c */
[----:B------:R-:W-:Y:S01]  /*55e0*/  UMOV UR12, 0x47ae147b ;  /* 0x47ae147b000c7882 */ /* 0x000fe20000000000 */
[----:B------:R-:W-:Y:S01]  /*55f0*/  UMOV UR13, 0x3f947ae1 ;  /* 0x3f947ae1000d7882 */ /* 0x000fe20000000000 */
[----:B------:R2:W-:Y:S05]  /*5600*/  STG.E desc[UR6][R24.64], R10 ;  /* 0x0000000a18007986 */ /* 0x0005ea000c101906 */
[----:B------:R-:W-:Y:S01]  /*5610*/  DFMA R12, R16, UR12, R28 ;  /* 0x0000000c100c7c2b */ /* 0x000fe2000800001c */
[----:B------:R-:W-:Y:S01]  /*5620*/  UMOV UR12, 0x29e4129e ;  /* 0x29e4129e000c7882 */ /* 0x000fe20000000000 */
[----:B------:R-:W-:Y:S01]  /*5630*/  UMOV UR13, 0x3fa29e41 ;  /* 0x3fa29e41000d7882 */ /* 0x000fe20000000000 */
[----:B------:R-:W3:Y:S05]  /*5640*/  LDC.64 R28, c[0x0][0x3e0] ;  /* 0x0000f800ff1c7b82 */ /* 0x000eea0000000a00 */
[----:B0-----:R-:W-:Y:S01]  /*5650*/  DFMA R34, R32, UR12, R12 ;  /* 0x0000000c20227c2b */ /* 0x001fe2000800000c */
[----:B-1----:R-:W-:-:S05]  /*5660*/  IMAD R33, R7, R8, R8 ;  /* 0x0000000807217224 */ /* 0x002fca00078e0208 */
[----:B------:R-:W-:-:S04]  /*5670*/  IADD3 R32, PT, PT, R4, R33, RZ ;  /* 0x0000002104207210 */ /* 0x000fc80007ffe0ff */
[----:B------:R-:W0:Y:S01]  /*5680*/  F2F.F32.F64 R34, R34 ;  /* 0x0000002200227310 */ /* 0x000e220000301000 */
[----:B------:R-:W-:-:S05]  /*5690*/  IADD3 R13, PT, PT, R3, R32, RZ ;  /* 0x00000020030d7210 */ /* 0x000fca0007ffe0ff */
[----:B---3--:R-:W-:-:S04]  /*56a0*/  IMAD.WIDE R12, R13, 0x4, R28 ;  /* 0x000000040d0c7825 */ /* 0x008fc800078e021c */
[----:B0-----:R-:W-:Y:S01]  /*56b0*/  FADD R11, |R34|, -RZ ;  /* 0x800000ff220b7221 */ /* 0x001fe20000000200 */
[----:B------:R0:W-:Y:S06]  /*56c0*/  MEMBAR.SC.CTA ;  /* 0x0000000000007992 */ /* 0x0001ec0000000000 */
[----:B0-----:R-:W-:Y:S08]  /*56d0*/  BAR.SYNC.DEFER_BLOCKING 0x0 ;  /* 0x0000000000007b1d */ /* 0x001ff00000010000 */
[----:B------:R-:W-:Y:S06]  /*56e0*/  BAR.SYNC.DEFER_BLOCKING 0x0 ;  /* 0x0000000000007b1d */ /* 0x000fec0000010000 */
[----:B------:R2:W-:Y:S01]  /*56f0*/  STG.E desc[UR6][R12.64], R11 ;  /* 0x0000000b0c007986 */ /* 0x0005e2000c101906 */
[----:B------:R0:W-:Y:S06]  /*5700*/  MEMBAR.SC.CTA ;  /* 0x0000000000007992 */ /* 0x0001ec0000000000 */
[----:B0-----:R-:W-:Y:S01]  /*5710*/  BAR.SYNC.DEFER_BLOCKING 0x0 ;  /* 0x0000000000007b1d */ /* 0x001fe20000010000 */
[----:B------:R-:W-:-:S02]  /*5720*/  ISETP.GE.AND P0, PT, R8, 0x1, PT ;  /* 0x000000010800780c */ /* 0x000fc40003f06270 */
[----:B------:R-:W-:Y:S02]  /*5730*/  IADD3 R34, PT, PT, R7, 0x1, RZ ;  /* 0x0000000107227810 */ /* 0x000fe40007ffe0ff */
[----:B------:R-:W-:-:S09]  /*5740*/  MOV R35, RZ ;  /* 0x000000ff00237202 */ /* 0x000fd20000000f00 */
[----:B--2---:R-:W-:Y:S05]  /*5750*/  @!P0 BRA `(.L_x_75) ;  /* 0x0000000800048947 */ /* 0x004fea0003800000 */
[----:B------:R-:W-:Y:S01]  /*5760*/  ISETP.GE.U32.AND P0, PT, R8, 0x10, PT ;  /* 0x000000100800780c */ /* 0x000fe20003f06070 */
[----:B------:R-:W-:Y:S01]  /*5770*/  UMOV UR4, URZ ;  /* 0x000000ff00047c82 */ /* 0x000fe20008000000 */
[----:B------:R-:W-:-:S11]  /*5780*/  HFMA2 R35, -RZ, RZ, 0, 0 ;  /* 0x00000000ff237431 */ /* 0x000fd600000001ff */
[----:B------:R-:W-:Y:S05]  /*5790*/  @!P0 BRA `(.L_x_76) ;  /* 0x0000000000e08947 */ /* 0x000fea0003800000 */
[----:B------:R-:W-:Y:S01]  /*57a0*/  MOV R35, RZ ;  /* 0x000000ff00237202 */ /* 0x000fe20000000f00 */
[----:B------:R-:W-:-:S06]  /*57b0*/  UMOV UR4, URZ ;  /* 0x000000ff00047c82 */ /* 0x000fcc0008000000 */
.L_x_77:
[----:B------:R-:W-:-:S05]  /*57c0*/  IADD3 R11, PT, PT, R32, UR4, RZ ;  /* 0x00000004200b7c10 */ /* 0x000fca000fffe0ff */
[----:B------:R-:W-:-:S05]  /*57d0*/  IMAD.WIDE R10, R11, 0x4, R28 ;  /* 0x000000040b0a7825 */ /* 0x000fca00078e021c */
[----:B------:R-:W2:Y:S04]  /*57e0*/  LDG.E R42, desc[UR6][R10.64] ;  /* 0x000000060a2a7981 */ /* 0x000ea8000c1e1900 */
[----:B------:R-:W3:Y:S04]  /*57f0*/  LDG.E R44, desc[UR6][R10.64+0x4] ;  /* 0x000004060a2c7981 */ /* 0x000ee8000c1e1900 */
[----:B------:R-:W4:Y:S04]  /*5800*/  LDG.E R38, desc[UR6][R10.64+0x8] ;  /* 0x000008060a267981 */ /* 0x000f28000c1e1900 */
[----:B------:R-:W5:Y:S04]  /*5810*/  LDG.E R41, desc[UR6][R10.64+0xc] ;  /* 0x00000c060a297981 */ /* 0x000f68000c1e1900 */
[----:B------:R-:W5:Y:S04]  /*5820*/  LDG.E R40, desc[UR6][R10.64+0x10] ;  /* 0x000010060a287981 */ /* 0x000f68000c1e1900 */
[----:B------:R-:W5:Y:S04]  /*5830*/  LDG.E R39, desc[UR6][R10.64+0x14] ;  /* 0x000014060a277981 */ /* 0x000f68000c1e1900 */
[----:B------:R-:W5:Y:S04]  /*5840*/  LDG.E R36, desc[UR6][R10.64+0x18] ;  /* 0x000018060a247981 */ /* 0x000f68000c1e1900 */
[----:B------:R-:W5:Y:S04]  /*5850*/  LDG.E R8, desc[UR6][R10.64+0x1c] ;  /* 0x00001c060a087981 */ /* 0x000f68000c1e1900 */
[----:B------:R-:W5:Y:S01]  /*5860*/  LDG.E R37, desc[UR6][R10.64+0x20] ;  /* 0x000020060a257981 */ /* 0x000f62000c1e1900 */
[----:B--2---:R-:W-:-:S04]  /*5870*/  FSETP.GT.AND P0, PT, R42, R35, PT ;  /* 0x000000232a00720b */ /* 0x004fc80003f04000 */
[----:B------:R-:W-:-:S04]  /*5880*/  FSEL R35, R42, R35, P0 ;  /* 0x000000232a237208 */ /* 0x000fc80000000000 */
[----:B---3--:R-:W-:-:S04]  /*5890*/  FSETP.GT.AND P0, PT, R44, R35, PT ;  /* 0x000000232c00720b */ /* 0x008fc80003f04000 */
[----:B------:R-:W-:Y:S02]  /*58a0*/  FSEL R43, R44, R35, P0 ;  /* 0x000000232c2b7208 */ /* 0x000fe40000000000 */
[----:B------:R-:W2:Y:S02]  /*58b0*/  LDG.E R35, desc[UR6][R10.64+0x24] ;  /* 0x000024060a237981 */ /* 0x000ea4000c1e1900 */
[----:B----4-:R-:W-:-:S04]  /*58c0*/  FSETP.GT.AND P0, PT, R38, R43, PT ;  /* 0x0000002b2600720b */ /* 0x010fc80003f04000 */
[----:B------:R-:W-:Y:S02]  /*58d0*/  FSEL R42, R38, R43, P0 ;  /* 0x0000002b262a7208 */ /* 0x000fe40000000000 */
[----:B------:R-:W3:Y:S02]  /*58e0*/  LDG.E R38, desc[UR6][R10.64+0x28] ;  /* 0x000028060a267981 */ /* 0x000ee4000c1e1900 */
[----:B-----5:R-:W-:-:S04]  /*58f0*/  FSETP.GT.AND P0, PT, R41, R42, PT ;  /* 0x0000002a2900720b */ /* 0x020fc80003f04000 */
[----:B------:R-:W-:Y:S02]  /*5900*/  FSEL R43, R41, R42, P0 ;  /* 0x0000002a292b7208 */ /* 0x000fe40000000000 */
[----:B------:R-:W4:Y:S02]  /*5910*/  LDG.E R41, desc[UR6][R10.64+0x2c] ;  /* 0x00002c060a297981 */ /* 0x000f24000c1e1900 */
[----:B------:R-:W-:-:S04]  /*5920*/  FSETP.GT.AND P0, PT, R40, R43, PT ;  /* 0x0000002b2800720b */ /* 0x000fc80003f04000 */
[----:B------:R-:W-:Y:S02]  /*5930*/  FSEL R42, R40, R43, P0 ;  /* 0x0000002b282a7208 */ /* 0x000fe40000000000 */
[----:B------:R-:W5:Y:S02]  /*5940*/  LDG.E R40, desc[UR6][R10.64+0x30] ;  /* 0x000030060a287981 */ /* 0x000f64000c1e1900 */
[----:B------:R-:W-:-:S04]  /*5950*/  FSETP.GT.AND P0, PT, R39, R42, PT ;  /* 0x0000002a2700720b */ /* 0x000fc80003f04000 */
[----:B------:R-:W-:Y:S02]  /*5960*/  FSEL R43, R39, R42, P0 ;  /* 0x0000002a272b7208 */ /* 0x000fe40000000000 */
[----:B------:R-:W5:Y:S02]  /*5970*/  LDG.E R39, desc[UR6][R10.64+0x34] ;  /* 0x000034060a277981 */ /* 0x000f64000c1e1900 */
[CC--:B------:R-:W-:Y:S02]  /*5980*/  FSETP.GT.AND P0, PT, R36.reuse, R43.reuse, PT ;  /* 0x0000002b2400720b */ /* 0x0c0fe40003f04000 */
[----:B------:R-:W5:Y:S02]  /*5990*/  LDG.E R42, desc[UR6][R10.64+0x3c] ;  /* 0x00003c060a2a7981 */ /* 0x000f64000c1e1900 */
[----:B------:R-:W-:Y:S02]  /*59a0*/  FSEL R43, R36, R43, P0 ;  /* 0x0000002b242b7208 */ /* 0x000fe40000000000 */
[----:B------:R-:W5:Y:S02]  /*59b0*/  LDG.E R36, desc[UR6][R10.64+0x38] ;  /* 0x000038060a247981 */ /* 0x000f64000c1e1900 */
[----:B------:R-:W-:-:S04]  /*59c0*/  FSETP.GT.AND P0, PT, R8, R43, PT ;  /* 0x0000002b0800720b */ /* 0x000fc80003f04000 */
[----:B------:R-:W-:-:S04]  /*59d0*/  FSEL R8, R8, R43, P0 ;  /* 0x0000002b08087208 */ /* 0x000fc80000000000 */
[----:B------:R-:W-:-:S04]  /*59e0*/  FSETP.GT.AND P0, PT, R37, R8, PT ;  /* 0x000000082500720b */ /* 0x000fc80003f04000 */
[----:B------:R-:W-:Y:S01]  /*59f0*/  FSEL R8, R37, R8, P0 ;  /* 0x0000000825087208 */ /* 0x000fe20000000000 */
[----:B------:R-:W-:-:S04]  /*5a00*/  UIADD3 UR4, UPT, UPT, UR4, 0x10, URZ ;  /* 0x0000001004047890 */ /* 0x000fc8000fffe0ff */
[----:B------:R-:W-:Y:S01]  /*5a10*/  UISETP.NE.AND UP0, UPT, UR4, UR5, UPT ;  /* 0x000000050400728c */ /* 0x000fe2000bf05270 */
[----:B--2---:R-:W-:-:S04]  /*5a20*/  FSETP.GT.AND P0, PT, R35, R8, PT ;  /* 0x000000082300720b */ /* 0x004fc80003f04000 */
[----:B------:R-:W-:-:S04]  /*5a30*/  FSEL R35, R35, R8, P0 ;  /* 0x0000000823237208 */ /* 0x000fc80000000000 */
[----:B---3--:R-:W-:-:S04]  /*5a40*/  FSETP.GT.AND P0, PT, R38, R35, PT ;  /* 0x000000232600720b */ /* 0x008fc80003f04000 */
[----:B------:R-:W-:-:S04]  /*5a50*/  FSEL R38, R38, R35, P0 ;  /* 0x0000002326267208 */ /* 0x000fc80000000000 */
[----:B----4-:R-:W-:-:S04]  /*5a60*/  FSETP.GT.AND P0, PT, R41, R38, PT ;  /* 0x000000262900720b */ /* 0x010fc80003f04000 */
[----:B------:R-:W-:-:S04]  /*5a70*/  FSEL R41, R41, R38, P0 ;  /* 0x0000002629297208 */ /* 0x000fc80000000000 */
[----:B-----5:R-:W-:-:S04]  /*5a80*/  FSETP.GT.AND P0, PT, R40, R41, PT ;  /* 0x000000292800720b */ /* 0x020fc80003f04000 */
[----:B------:R-:W-:-:S04]  /*5a90*/  FSEL R40, R40, R41, P0 ;  /* 0x0000002928287208 */ /* 0x000fc80000000000 */
[----:B------:R-:W-:-:S04]  /*5aa0*/  FSETP.GT.AND P0, PT, R39, R40, PT ;  /* 0x000000282700720b */ /* 0x000fc80003f04000 */
[----:B------:R-:W-:-:S04]  /*5ab0*/  FSEL R39, R39, R40, P0 ;  /* 0x0000002827277208 */ /* 0x000fc80000000000 */
[----:B------:R-:W-:-:S04]  /*5ac0*/  FSETP.GT.AND P0, PT, R36, R39, PT ;  /* 0x000000272400720b */ /* 0x000fc80003f04000 */
[----:B------:R-:W-:-:S04]  /*5ad0*/  FSEL R35, R36, R39, P0 ;  /* 0x0000002724237208 */ /* 0x000fc80000000000 */
[----:B------:R-:W-:-:S04]  /*5ae0*/  FSETP.GT.AND P0, PT, R42, R35, PT ;  /* 0x000000232a00720b */ /* 0x000fc80003f04000 */
[----:B------:R-:W-:Y:S01]  /*5af0*/  FSEL R35, R42, R35, P0 ;  /* 0x000000232a237208 */ /* 0x000fe20000000000 */
[----:B------:R-:W-:Y:S08]  /*5b00*/  BRA.U UP0, `(.L_x_77) ;  /* 0xfffffffd002c7547 */ /* 0x000ff0000b83ffff */
[----:B------:R-:W-:-:S05]  /*5b10*/  UMOV UR4, UR5 ;  /* 0x0000000500047c82 */ /* 0x000fca0008000000 */
.L_x_76:
[----:B------:R-:W-:-:S09]  /*5b20*/  UISETP.NE.AND UP0, UPT, UR9, URZ, UPT ;  /* 0x000000ff0900728c */ /* 0x000fd2000bf05270 */
[----:B------:R-:W-:Y:S05]  /*5b30*/  BRA.U !UP0, `(.L_x_75) ;  /* 0x00000005080c7547 */ /* 0x000fea000b800000 */
[----:B------:R-:W-:Y:S02]  /*5b40*/  UIADD3 UR12, UPT, UPT, UR9, -0x1, URZ ;  /* 0xffffffff090c7890 */ /* 0x000fe4000fffe0ff */
[----:B------:R-:W-:Y:S02]  /*5b50*/  UISETP.NE.AND UP1, UPT, UR10, URZ, UPT ;  /* 0x000000ff0a00728c */ /* 0x000fe4000bf25270 */
[----:B------:R-:W-:-:S09]  /*5b60*/  UISETP.GE.U32.AND UP0, UPT, UR12, 0x7, UPT ;  /* 0x000000070c00788c */ /* 0x000fd2000bf06070 */
[----:B------:R-:W-:Y:S05]  /*5b70*/  BRA.U !UP0, `(.L_x_78) ;  /* 0x00000001086c7547 */ /* 0x000fea000b800000 */
        /* <DEDUP_REMOVED lines=9> */
[----:B------:R-:W5:Y:S01]  /*5c10*/  LDG.E R38, desc[UR6][R10.64+0x1c] ;  /* 0x00001c060a267981 */ /* 0x000f62000c1e1900 */
[----:B------:R-:W-:Y:S01]  /*5c20*/  UIADD3 UR4, UPT, UPT, UR4, 0x8, URZ ;  /* 0x0000000804047890 */ /* 0x000fe2000fffe0ff */
        /* <DEDUP_REMOVED lines=13> */
[----:B------:R-:W-:-:S04]  /*5d00*/  FSEL R35, R8, R37, P0 ;  /* 0x0000002508237208 */ /* 0x000fc80000000000 */
[----:B------:R-:W-:-:S04]  /*5d10*/  FSETP.GT.AND P0, PT, R38, R35, PT ;  /* 0x000000232600720b */ /* 0x000fc80003f04000 */
[----:B------:R-:W-:-:S09]  /*5d20*/  FSEL R35, R38, R35, P0 ;  /* 0x0000002326237208 */ /* 0x000fd20000000000 */
.L_x_78:
        /* <DEDUP_REMOVED lines=19> */
[----:B------:R-:W-:-:S09]  /*5e60*/  FSEL R35, R41, R8, P0 ;  /* 0x0000000829237208 */ /* 0x000fd20000000000 */
.L_x_79:
[----:B------:R-:W-:Y:S05]  /*5e70*/  BRA.U !UP1, `(.L_x_75) ;  /* 0x00000001093c7547 */ /* 0x000fea000b800000 */
[----:B------:R-:W-:-:S05]  /*5e80*/  IADD3 R11, PT, PT, R32, UR4, RZ ;  /* 0x00000004200b7c10 */ /* 0x000fca000fffe0ff */
[----:B------:R-:W-:-:S05]  /*5e90*/  IMAD.WIDE R28, R11, 0x4, R28 ;  /* 0x000000040b1c7825 */ /* 0x000fca00078e021c */
[----:B------:R-:W2:Y:S01]  /*5ea0*/  LDG.E R8, desc[UR6][R28.64] ;  /* 0x000000061c087981 */ /* 0x000ea2000c1e1900 */
[----:B------:R-:W-:Y:S01]  /*5eb0*/  UISETP.NE.AND UP0, UPT, UR11, 0x1, UPT ;  /* 0x000000010b00788c */ /* 0x000fe2000bf05270 */
[----:B--2---:R-:W-:-:S04]  /*5ec0*/  FSETP.GT.AND P0, PT, R8, R35, PT ;  /* 0x000000230800720b */ /* 0x004fc80003f04000 */
[----:B------:R-:W-:-:S04]  /*5ed0*/  FSEL R35, R8, R35, P0 ;  /* 0x0000002308237208 */ /* 0x000fc80000000000 */
[----:B------:R-:W-:Y:S05]  /*5ee0*/  BRA.U !UP0, `(.L_x_75) ;  /* 0x0000000108207547 */ /* 0x000fea000b800000 */
[----:B------:R-:W2:Y:S01]  /*5ef0*/  LDG.E R8, desc[UR6][R28.64+0x4] ;  /* 0x000004061c087981 */ /* 0x000ea2000c1e1900 */
[----:B------:R-:W-:Y:S01]  /*5f00*/  UISETP.NE.AND UP0, UPT, UR11, 0x2, UPT ;  /* 0x000000020b00788c */ /* 0x000fe2000bf05270 */
[----:B--2---:R-:W-:-:S04]  /*5f10*/  FSETP.GT.AND P0, PT, R8, R35, PT ;  /* 0x000000230800720b */ /* 0x004fc80003f04000 */
[----:B------:R-:W-:-:S04]  /*5f20*/  FSEL R35, R8, R35, P0 ;  /* 0x0000002308237208 */ /* 0x000fc80000000000 */
[----:B------:R-:W-:Y:S05]  /*5f30*/  BRA.U !UP0, `(.L_x_75) ;  /* 0x00000001080c7547 */ /* 0x000fea000b800000 */
[----:B------:R-:W2:Y:S02]  /*5f40*/  LDG.E R28, desc[UR6][R28.64+0x8] ;  /* 0x000008061c1c7981 */ /* 0x000ea4000c1e1900 */
[----:B--2---:R-:W-:-:S13]  /*5f50*/  FSETP.GT.AND P0, PT, R28, R35, PT ;  /* 0x000000231c00720b */ /* 0x004fda0003f04000 */
[----:B------:R-:W-:-:S07]  /*5f60*/  @P0 MOV R35, R28 ;  /* 0x0000001c00230202 */ /* 0x000fce0000000f00 */
.L_x_75:
[----:B------:R-:W0:Y:S01]  /*5f70*/  LDCU UR4, c[0x0][0x3a8] ;  /* 0x00007500ff0477ac */ /* 0x000e220008000800 */
[----:B------:R-:W-:Y:S01]  /*5f80*/  BSSY.RECONVERGENT B0, `(.L_x_80) ;  /* 0x00000e9000007945 */ /* 0x000fe20003800200 */
[----:B------:R-:W-:Y:S01]  /*5f90*/  BAR.SYNC.DEFER_BLOCKING 0x0 ;  /* 0x0000000000007b1d */ /* 0x000fe20000010000 */
[----:B0-----:R-:W-:-:S04]  /*5fa0*/  FSETP.GE.AND P0, PT, R35, UR4, PT ;  /* 0x0000000423007c0b */ /* 0x001fc8000bf06000 */
[----:B------:R-:W-:-:S13]  /*5fb0*/  FSETP.GEU.OR P0, PT, RZ, UR4, !P0 ;  /* 0x00000004ff007c0b */ /* 0x000fda000c70e400 */
[----:B------:R-:W-:Y:S05]  /*5fc0*/  @P0 BRA `(.L_x_81) ;  /* 0x0000000000380947 */ /* 0x000fea0003800000 */
[----:B------:R-:W-:Y:S01]  /*5fd0*/  FMUL R9, R9, 0.5 ;  /* 0x3f00000009097820 */ /* 0x000fe20000400000 */
[----:B------:R-:W-:Y:S01]  /*5fe0*/  UMOV UR12, 0x9abcaf48 ;  /* 0x9abcaf48000c7882 */ /* 0x000fe20000000000 */
[----:B------:R-:W-:Y:S02]  /*5ff0*/  UMOV UR13, 0x3e7ad7f2 ;  /* 0x3e7ad7f2000d7882 */ /* 0x000fe40000000000 */
[----:B------:R-:W0:Y:S02]  /*6000*/  F2F.F64.F32 R10, R9 ;  /* 0x00000009000a7310 */ /* 0x000e240000201800 */
[----:B0-----:R-:W-:-:S14]  /*6010*/  DSETP.GEU.AND P0, PT, R10, UR12, PT ;  /* 0x0000000c0a007e2a */ /* 0x001fdc000bf0e000 */
[----:B------:R-:W-:Y:S05]  /*6020*/  @P0 BRA `(.L_x_82) ;  /* 0x0000000c00780947 */ /* 0x000fea0003800000 */
[----:B------:R-:W0:Y:S01]  /*6030*/  LDC.64 R4, c[0x0][0x3f8] ;  /* 0x0000fe00ff047b82 */ /* 0x000e220000000a00 */
[----:B------:R-:W-:-:S07]  /*6040*/  MOV R11, 0x2 ;  /* 0x00000002000b7802 */ /* 0x000fce0000000f00 */
[----:B------:R-:W1:Y:S01]  /*6050*/  LDC.64 R8, c[0x0][0x3f0] ;  /* 0x0000fc00ff087b82 */ /* 0x000e620000000a00 */
[----:B0-----:R-:W-:-:S05]  /*6060*/  IMAD.WIDE R4, R2, 0x4, R4 ;  /* 0x0000000402047825 */ /* 0x001fca00078e0204 */
[----:B------:R-:W-:Y:S01]  /*6070*/  STG.E desc[UR6][R4.64], R11 ;  /* 0x0000000b04007986 */ /* 0x000fe2000c101906 */
[----:B-1----:R-:W-:-:S05]  /*6080*/  IMAD.WIDE R2, R2, 0x4, R8 ;  /* 0x0000000402027825 */ /* 0x002fca00078e0208 */
[----:B------:R-:W-:Y:S01]  /*6090*/  STG.E desc[UR6][R2.64], R7 ;  /* 0x0000000702007986 */ /* 0x000fe2000c101906 */
[----:B------:R-:W-:Y:S05]  /*60a0*/  EXIT ;  /* 0x000000000000794d */ /* 0x000fea0003800000 */
.L_x_81:
[----:B------:R-:W2:Y:S01]  /*60b0*/  LDG.E R8, desc[UR6][R24.64] ;  /* 0x0000000618087981 */ /* 0x000ea2000c1e1900 */
[----:B------:R-:W-:Y:S01]  /*60c0*/  UMOV UR12, 0x684bda13 ;  /* 0x684bda13000c7882 */ /* 0x000fe20000000000 */
[----:B------:R-:W-:Y:S01]  /*60d0*/  UMOV UR13, 0x3fbda12f ;  /* 0x3fbda12f000d7882 */ /* 0x000fe20000000000 */
[----:B------:R-:W-:Y:S01]  /*60e0*/  BSSY.RECONVERGENT B1, `(.L_x_83) ;  /* 0x0000019000017945 */ /* 0x000fe20003800200 */
[----:B--2---:R-:W0:Y:S02]  /*60f0*/  F2F.F64.F32 R10, R8 ;  /* 0x00000008000a7310 */ /* 0x004e240000201800 */
[----:B0-----:R-:W-:Y:S01]  /*6100*/  DFMA R10, R26, UR12, R10 ;  /* 0x0000000c1a0a7c2b */ /* 0x001fe2000800000a */
[----:B------:R-:W-:Y:S01]  /*6110*/  UMOV UR12, 0x3101190d ;  /* 0x3101190d000c7882 */ /* 0x000fe20000000000 */
[----:B------:R-:W-:-:S06]  /*6120*/  UMOV UR13, 0x3fe190d1 ;  /* 0x3fe190d1000d7882 */ /* 0x000fcc0000000000 */
[----:B------:R-:W-:Y:S01]  /*6130*/  DFMA R10, R30, UR12, R10 ;  /* 0x0000000c1e0a7c2b */ /* 0x000fe2000800000a */
[----:B------:R-:W-:Y:S01]  /*6140*/  UMOV UR12, 0x485bd217 ;  /* 0x485bd217000c7882 */ /* 0x000fe20000000000 */
[----:B------:R-:W-:-:S06]  /*6150*/  UMOV UR13, 0x3fe1216f ;  /* 0x3fe1216f000d7882 */ /* 0x000fcc0000000000 */
[----:B------:R-:W-:Y:S01]  /*6160*/  DFMA R10, R14, UR12, R10 ;  /* 0x0000000c0e0a7c2b */ /* 0x000fe2000800000a */
[----:B------:R-:W-:Y:S01]  /*6170*/  UMOV UR12, 0x9999999a ;  /* 0x9999999a000c7882 */ /* 0x000fe20000000000 */
[----:B------:R-:W-:-:S06]  /*6180*/  UMOV UR13, 0x3fc99999 ;  /* 0x3fc99999000d7882 */ /* 0x000fcc0000000000 */
[----:B------:R-:W-:-:S06]  /*6190*/  DFMA R10, R16, -UR12, R10 ;  /* 0x8000000c100a7c2b */ /* 0x000fcc000800000a */
[----:B------:R-:W0:Y:S08]  /*61a0*/  F2F.F32.F64 R14, R10 ;  /* 0x0000000a000e7310 */ /* 0x000e300000301000 */
[----:B0-----:R-:W0:Y:S08]  /*61b0*/  MUFU.RCP R15, R14 ;  /* 0x0000000e000f7308 */ /* 0x001e300000001000 */
[----:B------:R-:W1:Y:S01]  /*61c0*/  FCHK P0, R35, R14 ;  /* 0x0000000e23007302 */ /* 0x000e620000000000 */
[----:B0-----:R-:W-:-:S04]  /*61d0*/  FFMA R8, -R14, R15, 1 ;  /* 0x3f8000000e087423 */ /* 0x001fc8000000010f */
[----:B------:R-:W-:-:S04]  /*61e0*/  FFMA R8, R15, R8, R15 ;  /* 0x000000080f087223 */ /* 0x000fc8000000000f */
[----:B------:R-:W-:-:S04]  /*61f0*/  FFMA R15, R8, R35, RZ ;  /* 0x00000023080f7223 */ /* 0x000fc800000000ff */
[----:B------:R-:W-:-:S04]  /*6200*/  FFMA R16, -R14, R15, R35 ;  /* 0x0000000f0e107223 */ /* 0x000fc80000000123 */
[----:B------:R-:W-:Y:S01]  /*6210*/  FFMA R15, R8, R16, R15 ;  /* 0x00000010080f7223 */ /* 0x000fe2000000000f */
[----:B-1----:R-:W-:Y:S06]  /*6220*/  @!P0 BRA `(.L_x_84) ;  /* 0x0000000000108947 */ /* 0x002fec0003800000 */
[----:B------:R-:W-:Y:S02]  /*6230*/  MOV R11, R35 ;  /* 0x00000023000b7202 */ /* 0x000fe40000000f00 */
[----:B------:R-:W-:-:S07]  /*6240*/  MOV R10, 0x6260 ;  /* 0x00006260000a7802 */ /* 0x000fce0000000f00 */
[----:B------:R-:W-:Y:S05]  /*6250*/  CALL.REL.NOINC `($__internal_0_$__cuda_sm3x_div_rn_noftz_f32_slowpath) ;  /* 0x0000000c00307944 */ /* 0x000fea0003c00000 */
[----:B------:R-:W-:-:S07]  /*6260*/  MOV R15, R8 ;  /* 0x00000008000f7202 */ /* 0x000fce0000000f00 */
.L_x_84:
[----:B------:R-:W-:Y:S05]  /*6270*/  BSYNC.RECONVERGENT B1 ;  /* 0x0000000000017941 */ /* 0x000fea0003800200 */
.L_x_83:
[----:B------:R0:W-:Y:S01]  /*6280*/  STG.E desc[UR6][R12.64], R15 ;  /* 0x0000000f0c007986 */ /* 0x0001e2000c101906 */
[----:B------:R1:W-:Y:S06]  /*6290*/  MEMBAR.SC.CTA ;  /* 0x0000000000007992 */ /* 0x0003ec0000000000 */
[----:B-1----:R-:W-:Y:S05]  /*62a0*/  WARPSYNC.ALL ;  /* 0x0000000000007948 */ /* 0x002fea0003800000 */
[----:B------:R-:W1:Y:S01]  /*62b0*/  LDC R10, c[0x0][0x3a0] ;  /* 0x0000e800ff0a7b82 */ /* 0x000e620000000800 */
[----:B------:R-:W2:Y:S07]  /*62c0*/  LDCU UR12, c[0x0][0x3b0] ;  /* 0x00007600ff0c77ac */ /* 0x000eae0008000800 */
[----:B------:R-:W-:Y:S01]  /*62d0*/  BAR.SYNC.DEFER_BLOCKING 0x0 ;  /* 0x0000000000007b1d */ /* 0x000fe20000010000 */
[----:B------:R-:W-:Y:S01]  /*62e0*/  FSETP.GT.AND P0, PT, R35, RZ, PT ;  /* 0x000000ff2300720b */ /* 0x000fe20003f04000 */
[----:B------:R-:W-:-:S04]  /*62f0*/  HFMA2 R8, -RZ, RZ, 0, 0 ;  /* 0x00000000ff087431 */ /* 0x000fc800000001ff */
[----:B------:R-:W-:Y:S01]  /*6300*/  BSSY.RECONVERGENT B1, `(.L_x_85) ;  /* 0x0000089000017945 */ /* 0x000fe20003800200 */
[----:B--2---:R-:W-:-:S04]  /*6310*/  FSETP.GEU.OR P0, PT, RZ, UR12, !P0 ;  /* 0x0000000cff007c0b */ /* 0x004fc8000c70e400 */
[----:B-1----:R-:W-:-:S13]  /*6320*/  ISETP.LT.OR P0, PT, R10, 0x1, P0 ;  /* 0x000000010a00780c */ /* 0x002fda0000701670 */
[----:B0-----:R-:W-:Y:S05]  /*6330*/  @P0 BRA `(.L_x_86) ;  /* 0x0000000800140947 */ /* 0x001fea0003800000 */
[----:B------:R-:W-:Y:S01]  /*6340*/  ISETP.GE.U32.AND P0, PT, R10, 0x10, PT ;  /* 0x000000100a00780c */ /* 0x000fe20003f06070 */
[----:B------:R-:W-:Y:S01]  /*6350*/  UMOV UR4, URZ ;  /* 0x000000ff00047c82 */ /* 0x000fe20008000000 */
[----:B------:R-:W-:-:S11]  /*6360*/  MOV R8, RZ ;  /* 0x000000ff00087202 */ /* 0x000fd60000000f00 */
[----:B------:R-:W-:Y:S05]  /*6370*/  @!P0 BRA `(.L_x_87) ;  /* 0x0000000000e48947 */ /* 0x000fea0003800000 */
[----:B------:R-:W-:Y:S01]  /*6380*/  MOV R8, RZ ;  /* 0x000000ff00087202 */ /* 0x000fe20000000f00 */
[----:B------:R-:W-:-:S06]  /*6390*/  UMOV UR4, URZ ;  /* 0x000000ff00047c82 */ /* 0x000fcc0008000000 */
.L_x_88:
[----:B------:R-:W0:Y:S01]  /*63a0*/  LDC.64 R10, c[0x0][0x3e0] ;  /* 0x0000f800ff0a7b82 */ /* 0x000e220000000a00 */
[----:B------:R-:W-:-:S05]  /*63b0*/  IADD3 R13, PT, PT, R32, UR4, RZ ;  /* 0x00000004200d7c10 */ /* 0x000fca000fffe0ff */
[----:B0-----:R-:W-:-:S05]  /*63c0*/  IMAD.WIDE R10, R13, 0x4, R10 ;  /* 0x000000040d0a7825 */ /* 0x001fca00078e020a */
        /* <DEDUP_REMOVED lines=15> */
[----:B------:R-:W5:Y:S01]  /*64c0*/  LDG.E R30, desc[UR6][R10.64+0x3c] ;  /* 0x00003c060a1e7981 */ /* 0x000f62000c1e1900 */
[----:B------:R-:W-:-:S04]  /*64d0*/  UIADD3 UR4, UPT, UPT, UR4, 0x10, URZ ;  /* 0x0000001004047890 */ /* 0x000fc8000fffe0ff */
[----:B------:R-:W-:Y:S01]  /*64e0*/  UISETP.NE.AND UP0, UPT, UR4, UR5, UPT ;  /* 0x000000050400728c */ /* 0x000fe2000bf05270 */
[----:B--2---:R-:W-:-:S04]  /*64f0*/  FSETP.GEU.AND P0, PT, R8, R31, PT ;  /* 0x0000001f0800720b */ /* 0x004fc80003f0e000 */
[----:B------:R-:W-:-:S04]  /*6500*/  FSEL R8, R31, R8, !P0 ;  /* 0x000000081f087208 */ /* 0x000fc80004000000 */
[----:B---3--:R-:W-:-:S04]  /*6510*/  FSETP.GEU.AND P0, PT, R8, R37, PT ;  /* 0x000000250800720b */ /* 0x008fc80003f0e000 */
[----:B------:R-:W-:-:S04]  /*6520*/  FSEL R8, R37, R8, !P0 ;  /* 0x0000000825087208 */ /* 0x000fc80004000000 */
[----:B----4-:R-:W-:-:S04]  /*6530*/  FSETP.GEU.AND P0, PT, R8, R39, PT ;  /* 0x000000270800720b */ /* 0x010fc80003f0e000 */
[----:B------:R-:W-:-:S04]  /*6540*/  FSEL R8, R39, R8, !P0 ;  /* 0x0000000827087208 */ /* 0x000fc80004000000 */
[----:B-----5:R-:W-:-:S04]  /*6550*/  FSETP.GEU.AND P0, PT, R8, R41, PT ;  /* 0x000000290800720b */ /* 0x020fc80003f0e000 */
[----:B------:R-:W-:-:S04]  /*6560*/  FSEL R8, R41, R8, !P0 ;  /* 0x0000000829087208 */ /* 0x000fc80004000000 */
[----:B------:R-:W-:-:S04]  /*6570*/  FSETP.GEU.AND P0, PT, R8, R43, PT ;  /* 0x0000002b0800720b */ /* 0x000fc80003f0e000 */
        /* <DEDUP_REMOVED lines=22> */
[----:B------:R-:W-:Y:S01]  /*66e0*/  FSEL R8, R30, R13, !P0 ;  /* 0x0000000d1e087208 */ /* 0x000fe20004000000 */
[----:B------:R-:W-:Y:S08]  /*66f0*/  BRA.U UP0, `(.L_x_88) ;  /* 0xfffffffd00287547 */ /* 0x000ff0000b83ffff */
[----:B------:R-:W-:-:S05]  /*6700*/  UMOV UR4, UR5 ;  /* 0x0000000500047c82 */ /* 0x000fca0008000000 */
.L_x_87:
[----:B------:R-:W-:-:S09]  /*6710*/  UISETP.NE.AND UP0, UPT, UR9, URZ, UPT ;  /* 0x000000ff0900728c */ /* 0x000fd2000bf05270 */
[----:B------:R-:W-:Y:S05]  /*6720*/  BRA.U !UP0, `(.L_x_86) ;  /* 0x0000000508187547 */ /* 0x000fea000b800000 */
[----:B------:R-:W-:Y:S02]  /*6730*/  UIADD3 UR13, UPT, UPT, UR9, -0x1, URZ ;  /* 0xffffffff090d7890 */ /* 0x000fe4000fffe0ff */
[----:B------:R-:W-:Y:S02]  /*6740*/  UISETP.NE.AND UP1, UPT, UR10, URZ, UPT ;  /* 0x000000ff0a00728c */ /* 0x000fe4000bf25270 */
[----:B------:R-:W-:-:S09]  /*6750*/  UISETP.GE.U32.AND UP0, UPT, UR13, 0x7, UPT ;  /* 0x000000070d00788c */ /* 0x000fd2000bf06070 */
[----:B------:R-:W-:Y:S05]  /*6760*/  BRA.U !UP0, `(.L_x_89) ;  /* 0x0000000108707547 */ /* 0x000fea000b800000 */
        /* <DEDUP_REMOVED lines=27> */
[----:B------:R-:W-:-:S09]  /*6920*/  FSEL R8, R39, R8, !P0 ;  /* 0x0000000827087208 */ /* 0x000fd20004000000 */
.L_x_89:
        /* <DEDUP_REMOVED lines=20> */
[----:B------:R-:W-:-:S09]  /*6a70*/  FSEL R8, R27, R8, !P0 ;  /* 0x000000081b087208 */ /* 0x000fd20004000000 */
.L_x_90:
[----:B------:R-:W-:Y:S05]  /*6a80*/  BRA.U !UP1, `(.L_x_86) ;  /* 0x0000000109407547 */ /* 0x000fea000b800000 */
[----:B------:R-:W0:Y:S01]  /*6a90*/  LDC.64 R10, c[0x0][0x3e0] ;  /* 0x0000f800ff0a7b82 */ /* 0x000e220000000a00 */
[----:B------:R-:W-:-:S05]  /*6aa0*/  IADD3 R13, PT, PT, R32, UR4, RZ ;  /* 0x00000004200d7c10 */ /* 0x000fca000fffe0ff */
[----:B0-----:R-:W-:-:S05]  /*6ab0*/  IMAD.WIDE R10, R13, 0x4, R10 ;  /* 0x000000040d0a7825 */ /* 0x001fca00078e020a */
[----:B------:R-:W2:Y:S01]  /*6ac0*/  LDG.E R13, desc[UR6][R10.64] ;  /* 0x000000060a0d7981 */ /* 0x000ea2000c1e1900 */
[----:B------:R-:W-:Y:S01]  /*6ad0*/  UISETP.NE.AND UP0, UPT, UR11, 0x1, UPT ;  /* 0x000000010b00788c */ /* 0x000fe2000bf05270 */
[----:B--2---:R-:W-:-:S04]  /*6ae0*/  FSETP.GEU.AND P0, PT, R8, R13, PT ;  /* 0x0000000d0800720b */ /* 0x004fc80003f0e000 */
[----:B------:R-:W-:-:S04]  /*6af0*/  FSEL R8, R13, R8, !P0 ;  /* 0x000000080d087208 */ /* 0x000fc80004000000 */
[----:B------:R-:W-:Y:S05]  /*6b00*/  BRA.U !UP0, `(.L_x_86) ;  /* 0x0000000108207547 */ /* 0x000fea000b800000 */
[----:B------:R-:W2:Y:S01]  /*6b10*/  LDG.E R13, desc[UR6][R10.64+0x4] ;  /* 0x000004060a0d7981 */ /* 0x000ea2000c1e1900 */
[----:B------:R-:W-:Y:S01]  /*6b20*/  UISETP.NE.AND UP0, UPT, UR11, 0x2, UPT ;  /* 0x000000020b00788c */ /* 0x000fe2000bf05270 */
[----:B--2---:R-:W-:-:S04]  /*6b30*/  FSETP.GEU.AND P0, PT, R8, R13, PT ;  /* 0x0000000d0800720b */ /* 0x004fc80003f0e000 */
[----:B------:R-:W-:-:S04]  /*6b40*/  FSEL R8, R13, R8, !P0 ;  /* 0x000000080d087208 */ /* 0x000fc80004000000 */
[----:B------:R-:W-:Y:S05]  /*6b50*/  BRA.U !UP0, `(.L_x_86) ;  /* 0x00000001080c7547 */ /* 0x000fea000b800000 */
[----:B------:R-:W2:Y:S02]  /*6b60*/  LDG.E R11, desc[UR6][R10.64+0x8] ;  /* 0x000008060a0b7981 */ /* 0x000ea4000c1e1900 */
[----:B--2---:R-:W-:-:S13]  /*6b70*/  FSETP.GEU.AND P0, PT, R8, R11, PT ;  /* 0x0000000b0800720b */ /* 0x004fda0003f0e000 */
[----:B------:R-:W-:-:S07]  /*6b80*/  @!P0 MOV R8, R11 ;  /* 0x0000000b00088202 */ /* 0x000fce0000000f00 */
.L_x_86:
[----:B------:R-:W-:Y:S05]  /*6b90*/  BSYNC.RECONVERGENT B1 ;  /* 0x0000000000017941 */ /* 0x000fea0003800200 */
.L_x_85:
[----:B------:R-:W-:Y:S01]  /*6ba0*/  BAR.SYNC.DEFER_BLOCKING 0x0 ;  /* 0x0000000000007b1d */ /* 0x000fe20000010000 */
[----:B------:R-:W-:-:S13]  /*6bb0*/  FSETP.GT.AND P0, PT, R8, UR12, PT ;  /* 0x0000000c08007c0b */ /* 0x000fda000bf04000 */
[----:B------:R-:W-:Y:S05]  /*6bc0*/  @!P0 BRA `(.L_x_91) ;  /* 0x0000000000388947 */ /* 0x000fea0003800000 */
        /* <DEDUP_REMOVED lines=14> */
.L_x_91:
[----:B------:R-:W0:Y:S01]  /*6cb0*/  LDC R15, c[0x0][0x384] ;  /* 0x0000e100ff0f7b82 */ /* 0x000e220000000800 */
[----:B------:R-:W-:Y:S01]  /*6cc0*/  I2FP.F32.S32 R8, R34 ;  /* 0x0000002200087245 */ /* 0x000fe20000201400 */
[----:B------:R1:W-:Y:S01]  /*6cd0*/  STG.E desc[UR6][R24.64], R14 ;  /* 0x0000000e18007986 */ /* 0x0003e2000c101906 */
[----:B------:R-:W-:-:S03]  /*6ce0*/  FADD R0, R0, R9 ;  /* 0x0000000900007221 */ /* 0x000fc60000000000 */
[----:B0-----:R-:W-:-:S05]  /*6cf0*/  FMUL R11, R8, R15 ;  /* 0x0000000f080b7220 */ /* 0x001fca0000400000 */
[----:B------:R-:W-:-:S13]  /*6d00*/  FSETP.GE.AND P0, PT, R0, R11, PT ;  /* 0x0000000b0000720b */ /* 0x000fda0003f06000 */
[----:B-1----:R-:W-:Y:S05]  /*6d10*/  @!P0 BRA `(.L_x_82) ;  /* 0x00000000003c8947 */ /* 0x002fea0003800000 */
[----:B------:R-:W0:Y:S01]  /*6d20*/  LDC.64 R10, c[0x0][0x3e8] ;  /* 0x0000fa00ff0a7b82 */ /* 0x000e220000000a00 */
[----:B------:R-:W1:Y:S01]  /*6d30*/  LDCU UR12, c[0x0][0x3b8] ;  /* 0x00007700ff0c77ac */ /* 0x000e620008000800 */
[----:B------:R-:W-:Y:S01]  /*6d40*/  IMAD.WIDE R20, R33, 0x4, R18 ;  /* 0x0000000421147825 */ /* 0x000fe200078e0212 */
[----:B------:R-:W2:Y:S03]  /*6d50*/  LDCU UR4, c[0x0][0x3a4] ;  /* 0x00007480ff0477ac */ /* 0x000ea60008000800 */
[----:B------:R-:W-:-:S04]  /*6d60*/  IMAD.WIDE.U32 R12, R3, 0x4, R20 ;  /* 0x00000004030c7825 */ /* 0x000fc800078e0014 */
[----:B-1----:R-:W-:Y:S01]  /*6d70*/  IMAD R7, R2, UR12, R7 ;  /* 0x0000000c02077c24 */ /* 0x002fe2000f8e0207 */
[----:B--2---:R-:W-:-:S03]  /*6d80*/  FSETP.GTU.AND P1, PT, R35, UR4, PT ;  /* 0x0000000423007c0b */ /* 0x004fc6000bf2c000 */
[----:B0-----:R-:W-:Y:S01]  /*6d90*/  IMAD.WIDE R10, R7, 0x4, R10 ;  /* 0x00000004070a7825 */ /* 0x001fe200078e020a */
[----:B------:R-:W-:-:S04]  /*6da0*/  MOV R7, R34 ;  /* 0x0000002200077202 */ /* 0x000fc80000000f00 */
[----:B------:R0:W-:Y:S04]  /*6db0*/  STG.E desc[UR6][R10.64], R0 ;  /* 0x000000000a007986 */ /* 0x0001e8000c101906 */
[----:B------:R0:W-:Y:S01]  /*6dc0*/  STG.E desc[UR6][R12.64], R14 ;  /* 0x0000000e0c007986 */ /* 0x0001e2000c101906 */
[----:B------:R-:W-:Y:S01]  /*6dd0*/  @!P1 FADD R8, R9, R9 ;  /* 0x0000000909089221 */ /* 0x000fe20000000000 */
[----:B------:R-:W-:-:S04]  /*6de0*/  @!P1 MOV R7, R34 ;  /* 0x0000002200079202 */ /* 0x000fc80000000f00 */
[----:B------:R-:W-:-:S04]  /*6df0*/  @!P1 FSETP.GT.AND P0, PT, R8, R15, PT ;  /* 0x0000000f0800920b */ /* 0x000fc80003f04000 */
[----:B------:R-:W-:-:S09]  /*6e00*/  @!P1 FSEL R9, R8, R15, !P0 ;  /* 0x0000000f08099208 */ /* 0x000fd20004000000 */
.L_x_82:
[----:B------:R-:W-:Y:S05]  /*6e10*/  BSYNC.RECONVERGENT B0 ;  /* 0x0000000000007941 */ /* 0x000fea0003800200 */
.L_x_80:
[----:B------:R-:W1:Y:S01]  /*6e20*/  LDCU UR4, c[0x0][0x3b4] ;  /* 0x00007680ff0477ac */ /* 0x000e620008000800 */
[----:B------:R-:W-:Y:S01]  /*6e30*/  FSETP.LT.AND P1, PT, R0, R5, PT ;  /* 0x000000050000720b */ /* 0x000fe20003f21000 */
[----:B------:R-:W2:Y:S01]  /*6e40*/  LDCU UR12, c[0x0][0x3b8] ;  /* 0x00007700ff0c77ac */ /* 0x000ea20008000800 */
[----:B-1----:R-:W-:-:S04]  /*6e50*/  ISETP.GE.AND P0, PT, R6, UR4, PT ;  /* 0x0000000406007c0c */ /* 0x002fc8000bf06270 */
[----:B--2---:R-:W-:Y:S02]  /*6e60*/  ISETP.LT.AND P2, PT, R7, UR12, !P0 ;  /* 0x0000000c07007c0c */ /* 0x004fe4000c741270 */
[----:B------:R-:W-:-:S11]  /*6e70*/  PLOP3.LUT P0, PT, P0, PT, PT, 0x8, 0x80 ;  /* 0x000000000080781c */ /* 0x000fd6000070e170 */
[----:B------:R-:W-:Y:S05]  /*6e80*/  @P2 BRA P1, `(.L_x_92) ;  /* 0xffffff98004c2947 */ /* 0x000fea000083ffff */
.L_x_2:
[----:B------:R-:W1:Y:S01]  /*6e90*/  LDC.64 R4, c[0x0][0x3f8] ;  /* 0x0000fe00ff047b82 */ /* 0x000e620000000a00 */
[----:B------:R-:W-:-:S07]  /*6ea0*/  @!P0 MOV R3, 0x1 ;  /* 0x0000000100038802 */ /* 0x000fce0000000f00 */
[----:B0-----:R-:W0:Y:S01]  /*6eb0*/  LDC.64 R8, c[0x0][0x3f0] ;  /* 0x0000fc00ff087b82 */ /* 0x001e220000000a00 */
[----:B-1----:R-:W-:-:S05]  /*6ec0*/  IMAD.WIDE R4, R2, 0x4, R4 ;  /* 0x0000000402047825 */ /* 0x002fca00078e0204 */
[----:B------:R-:W-:Y:S01]  /*6ed0*/  @!P0 STG.E desc[UR6][R4.64], R3 ;  /* 0x0000000304008986 */ /* 0x000fe2000c101906 */
[----:B0-----:R-:W-:-:S03]  /*6ee0*/  IMAD.WIDE R8, R2, 0x4, R8 ;  /* 0x0000000402087825 */ /* 0x001fc600078e0208 */
[----:B------:R-:W-:Y:S04]  /*6ef0*/  @P0 STG.E desc[UR6][R4.64], RZ ;  /* 0x000000ff04000986 */ /* 0x000fe8000c101906 */
[----:B------:R-:W-:Y:S01]  /*6f00*/  STG.E desc[UR6][R8.64], R7 ;  /* 0x0000000708007986 */ /* 0x000fe2000c101906 */
[----:B------:R-:W-:Y:S05]  /*6f10*/  EXIT ;  /* 0x000000000000794d */ /* 0x000fea0003800000 */
        .weak           $__internal_0_$__cuda_sm3x_div_rn_noftz_f32_slowpath
        .type           $__internal_0_$__cuda_sm3x_div_rn_noftz_f32_slowpath,@function
        .size           $__internal_0_$__cuda_sm3x_div_rn_noftz_f32_slowpath,(.L_x_105 - $__internal_0_$__cuda_sm3x_div_rn_noftz_f32_slowpath)
$__internal_0_$__cuda_sm3x_div_rn_noftz_f32_slowpath:
[----:B------:R-:W-:Y:S01]  /*6f20*/  SHF.R.U32.HI R16, RZ, 0x17, R14 ;  /* 0x00000017ff107819 */ /* 0x000fe2000001160e */
[----:B------:R-:W-:Y:S01]  /*6f30*/  BSSY.RECONVERGENT B2, `(.L_x_93) ;  /* 0x0000064000027945 */ /* 0x000fe20003800200 */
[----:B------:R-:W-:Y:S02]  /*6f40*/  SHF.R.U32.HI R8, RZ, 0x17, R11 ;  /* 0x00000017ff087819 */ /* 0x000fe4000001160b */
[----:B------:R-:W-:Y:S02]  /*6f50*/  LOP3.LUT R16, R16, 0xff, RZ, 0xc0, !PT ;  /* 0x000000ff10107812 */ /* 0x000fe400078ec0ff */
[----:B------:R-:W-:Y:S02]  /*6f60*/  LOP3.LUT R28, R8, 0xff, RZ, 0xc0, !PT ;  /* 0x000000ff081c7812 */ /* 0x000fe400078ec0ff */
[----:B------:R-:W-:Y:S02]  /*6f70*/  IADD3 R27, PT, PT, R16, -0x1, RZ ;  /* 0xffffffff101b7810 */ /* 0x000fe40007ffe0ff */
[----:B------:R-:W-:-:S02]  /*6f80*/  IADD3 R17, PT, PT, R28, -0x1, RZ ;  /* 0xffffffff1c117810 */ /* 0x000fc40007ffe0ff */
[----:B------:R-:W-:Y:S02]  /*6f90*/  ISETP.GT.U32.AND P0, PT, R27, 0xfd, PT ;  /* 0x000000fd1b00780c */ /* 0x000fe40003f04070 */
[----:B------:R-:W-:Y:S02]  /*6fa0*/  MOV R26, R14 ;  /* 0x0000000e001a7202 */ /* 0x000fe40000000f00 */
[----:B------:R-:W-:-:S13]  /*6fb0*/  ISETP.GT.U32.OR P0, PT, R17, 0xfd, P0 ;  /* 0x000000fd1100780c */ /* 0x000fda0000704470 */
[----:B------:R-:W-:Y:S01]  /*6fc0*/  @!P0 MOV R15, RZ ;  /* 0x000000ff000f8202 */ /* 0x000fe20000000f00 */
[----:B------:R-:W-:Y:S06]  /*6fd0*/  @!P0 BRA `(.L_x_94) ;  /* 0x0000000000608947 */ /* 0x000fec0003800000 */
[----:B------:R-:W-:Y:S02]  /*6fe0*/  FSETP.GTU.FTZ.AND P0, PT, |R11|, +INF , PT ;  /* 0x7f8000000b00780b */ /* 0x000fe40003f1c200 */
[----:B------:R-:W-:Y:S02]  /*6ff0*/  FSETP.GTU.FTZ.AND P1, PT, |R14|, +INF , PT ;  /* 0x7f8000000e00780b */ /* 0x000fe40003f3c200 */
[----:B------:R-:W-:Y:S02]  /*7000*/  MOV R8, R14 ;  /* 0x0000000e00087202 */ /* 0x000fe40000000f00 */
[----:B------:R-:W-:-:S13]  /*7010*/  PLOP3.LUT P0, PT, P0, P1, PT, 0xf8, 0x8f ;  /* 0x00000000008f781c */ /* 0x000fda0000703f70 */
[----:B------:R-:W-:Y:S05]  /*7020*/  @P0 BRA `(.L_x_95) ;  /* 0x00000004004c0947 */ /* 0x000fea0003800000 */
[----:B------:R-:W-:-:S13]  /*7030*/  LOP3.LUT P0, RZ, R26, 0x7fffffff, R11, 0xc8, !PT ;  /* 0x7fffffff1aff7812 */ /* 0x000fda000780c80b */
[----:B------:R-:W-:Y:S05]  /*7040*/  @!P0 BRA `(.L_x_96) ;  /* 0x00000004003c8947 */ /* 0x000fea0003800000 */
[C---:B------:R-:W-:Y:S02]  /*7050*/  FSETP.NEU.FTZ.AND P2, PT, |R11|.reuse, +INF , PT ;  /* 0x7f8000000b00780b */ /* 0x040fe40003f5d200 */
[----:B------:R-:W-:Y:S02]  /*7060*/  FSETP.NEU.FTZ.AND P1, PT, |R8|, +INF , PT ;  /* 0x7f8000000800780b */ /* 0x000fe40003f3d200 */
[----:B------:R-:W-:-:S11]  /*7070*/  FSETP.NEU.FTZ.AND P0, PT, |R11|, +INF , PT ;  /* 0x7f8000000b00780b */ /* 0x000fd60003f1d200 */
[----:B------:R-:W-:Y:S05]  /*7080*/  @!P1 BRA !P2, `(.L_x_96) ;  /* 0x00000004002c9947 */ /* 0x000fea0005000000 */
[----:B------:R-:W-:-:S04]  /*7090*/  LOP3.LUT P2, RZ, R11, 0x7fffffff, RZ, 0xc0, !PT ;  /* 0x7fffffff0bff7812 */ /* 0x000fc8000784c0ff */
[----:B------:R-:W-:-:S13]  /*70a0*/  PLOP3.LUT P1, PT, P1, P2, PT, 0x2f, 0xf2 ;  /* 0x0000000000f2781c */ /* 0x000fda0000f24577 */
[----:B------:R-:W-:Y:S05]  /*70b0*/  @P1 BRA `(.L_x_97) ;  /* 0x0000000400181947 */ /* 0x000fea0003800000 */
[----:B------:R-:W-:-:S04]  /*70c0*/  LOP3.LUT P1, RZ, R26, 0x7fffffff, RZ, 0xc0, !PT ;  /* 0x7fffffff1aff7812 */ /* 0x000fc8000782c0ff */
[----:B------:R-:W-:-:S13]  /*70d0*/  PLOP3.LUT P0, PT, P0, P1, PT, 0x2f, 0xf2 ;  /* 0x0000000000f2781c */ /* 0x000fda0000702577 */
[----:B------:R-:W-:Y:S05]  /*70e0*/  @P0 BRA `(.L_x_98) ;  /* 0x0000000400000947 */ /* 0x000fea0003800000 */
[----:B------:R-:W-:Y:S02]  /*70f0*/  ISETP.GE.AND P0, PT, R17, RZ, PT ;  /* 0x000000ff1100720c */ /* 0x000fe40003f06270 */
[----:B------:R-:W-:-:S11]  /*7100*/  ISETP.GE.AND P1, PT, R27, RZ, PT ;  /* 0x000000ff1b00720c */ /* 0x000fd60003f26270 */
[----:B------:R-:W-:Y:S01]  /*7110*/  @P0 MOV R15, RZ ;  /* 0x000000ff000f0202 */ /* 0x000fe20000000f00 */
[----:B------:R-:W-:Y:S01]  /*7120*/  @!P0 FFMA R11, R11, 1.84467440737095516160e+19, RZ ;  /* 0x5f8000000b0b8823 */ /* 0x000fe200000000ff */
[----:B------:R-:W-:Y:S01]  /*7130*/  @!P0 MOV R15, 0xffffffc0 ;  /* 0xffffffc0000f8802 */ /* 0x000fe20000000f00 */
[----:B------:R-:W-:-:S03]  /*7140*/  @!P1 FFMA R26, R8, 1.84467440737095516160e+19, RZ ;  /* 0x5f800000081a9823 */ /* 0x000fc600000000ff */
[----:B------:R-:W-:-:S07]  /*7150*/  @!P1 IADD3 R15, PT, PT, R15, 0x40, RZ ;  /* 0x000000400f0f9810 */ /* 0x000fce0007ffe0ff */
.L_x_94:
[----:B------:R-:W-:Y:S01]  /*7160*/  LEA R17, R16, 0xc0800000, 0x17 ;  /* 0xc080000010117811 */ /* 0x000fe200078eb8ff */
[----:B------:R-:W-:Y:S03]  /*7170*/  BSSY.RECONVERGENT B3, `(.L_x_99) ;  /* 0x0000036000037945 */ /* 0x000fe60003800200 */
[----:B------:R-:W-:Y:S02]  /*7180*/  IADD3 R26, PT, PT, -R17, R26, RZ ;  /* 0x0000001a111a7210 */ /* 0x000fe40007ffe1ff */
[----:B------:R-:W-:Y:S02]  /*7190*/  IADD3 R17, PT, PT, R28, -0x7f, RZ ;  /* 0xffffff811c117810 */ /* 0x000fe40007ffe0ff */
[----:B------:R-:W0:Y:S01]  /*71a0*/  MUFU.RCP R27, R26 ;  /* 0x0000001a001b7308 */ /* 0x000e220000001000 */
[----:B------:R-:W-:Y:S01]  /*71b0*/  FADD.FTZ R29, -R26, -RZ ;  /* 0x800000ff1a1d7221 */ /* 0x000fe20000010100 */
[C---:B------:R-:W-:Y:S01]  /*71c0*/  IADD3 R16, PT, PT, R17.reuse, 0x7f, -R16 ;  /* 0x0000007f11107810 */ /* 0x040fe20007ffe810 */
[----:B------:R-:W-:-:S03]  /*71d0*/  IMAD R8, R17, -0x800000, R11 ;  /* 0xff80000011087824 */ /* 0x000fc600078e020b */
[----:B------:R-:W-:Y:S01]  /*71e0*/  IADD3 R16, PT, PT, R16, R15, RZ ;  /* 0x0000000f10107210 */ /* 0x000fe20007ffe0ff */
[----:B0-----:R-:W-:-:S04]  /*71f0*/  FFMA R28, R27, R29, 1 ;  /* 0x3f8000001b1c7423 */ /* 0x001fc8000000001d */
[----:B------:R-:W-:-:S04]  /*7200*/  FFMA R30, R27, R28, R27 ;  /* 0x0000001c1b1e7223 */ /* 0x000fc8000000001b */
[----:B------:R-:W-:-:S04]  /*7210*/  FFMA R11, R8, R30, RZ ;  /* 0x0000001e080b7223 */ /* 0x000fc800000000ff */
[----:B------:R-:W-:-:S04]  /*7220*/  FFMA R28, R29, R11, R8 ;  /* 0x0000000b1d1c7223 */ /* 0x000fc80000000008 */
[----:B------:R-:W-:-:S04]  /*7230*/  FFMA R27, R30, R28, R11 ;  /* 0x0000001c1e1b7223 */ /* 0x000fc8000000000b */
[----:B------:R-:W-:-:S04]  /*7240*/  FFMA R28, R29, R27, R8 ;  /* 0x0000001b1d1c7223 */ /* 0x000fc80000000008 */
[----:B------:R-:W-:-:S05]  /*7250*/  FFMA R8, R30, R28, R27 ;  /* 0x0000001c1e087223 */ /* 0x000fca000000001b */
[----:B------:R-:W-:-:S04]  /*7260*/  SHF.R.U32.HI R11, RZ, 0x17, R8 ;  /* 0x00000017ff0b7819 */ /* 0x000fc80000011608 */
[----:B------:R-:W-:-:S04]  /*7270*/  LOP3.LUT R11, R11, 0xff, RZ, 0xc0, !PT ;  /* 0x000000ff0b0b7812 */ /* 0x000fc800078ec0ff */
[----:B------:R-:W-:-:S04]  /*7280*/  IADD3 R17, PT, PT, R11, R16, RZ ;  /* 0x000000100b117210 */ /* 0x000fc80007ffe0ff */
[----:B------:R-:W-:-:S04]  /*7290*/  IADD3 R11, PT, PT, R17, -0x1, RZ ;  /* 0xffffffff110b7810 */ /* 0x000fc80007ffe0ff */
[----:B------:R-:W-:-:S13]  /*72a0*/  ISETP.GE.U32.AND P0, PT, R11, 0xfe, PT ;  /* 0x000000fe0b00780c */ /* 0x000fda0003f06070 */
[----:B------:R-:W-:Y:S05]  /*72b0*/  @!P0 BRA `(.L_x_100) ;  /* 0x0000000000808947 */ /* 0x000fea0003800000 */
[----:B------:R-:W-:-:S13]  /*72c0*/  ISETP.GT.AND P0, PT, R17, 0xfe, PT ;  /* 0x000000fe1100780c */ /* 0x000fda0003f04270 */
[----:B------:R-:W-:Y:S05]  /*72d0*/  @P0 BRA `(.L_x_101) ;  /* 0x00000000006c0947 */ /* 0x000fea0003800000 */
[----:B------:R-:W-:-:S13]  /*72e0*/  ISETP.GE.AND P0, PT, R17, 0x1, PT ;  /* 0x000000011100780c */ /* 0x000fda0003f06270 */
[----:B------:R-:W-:Y:S05]  /*72f0*/  @P0 BRA `(.L_x_102) ;  /* 0x0000000000740947 */ /* 0x000fea0003800000 */
[----:B------:R-:W-:Y:S02]  /*7300*/  ISETP.GE.AND P0, PT, R17, -0x18, PT ;  /* 0xffffffe81100780c */ /* 0x000fe40003f06270 */
[----:B------:R-:W-:-:S11]  /*7310*/  LOP3.LUT R8, R8, 0x80000000, RZ, 0xc0, !PT ;  /* 0x8000000008087812 */ /* 0x000fd600078ec0ff */
[----:B------:R-:W-:Y:S05]  /*7320*/  @!P0 BRA `(.L_x_102) ;  /* 0x0000000000688947 */ /* 0x000fea0003800000 */
[CCC-:B------:R-:W-:Y:S01]  /*7330*/  FFMA.RZ R11, R30.reuse, R28.reuse, R27.reuse ;  /* 0x0000001c1e0b7223 */ /* 0x1c0fe2000000c01b */
[C---:B------:R-:W-:Y:S01]  /*7340*/  IADD3 R26, PT, PT, R17.reuse, 0x20, RZ ;  /* 0x00000020111a7810 */ /* 0x040fe20007ffe0ff */
[CCC-:B------:R-:W-:Y:S01]  /*7350*/  FFMA.RM R16, R30.reuse, R28.reuse, R27.reuse ;  /* 0x0000001c1e107223 */ /* 0x1c0fe2000000401b */
[----:B------:R-:W-:Y:S02]  /*7360*/  ISETP.NE.AND P2, PT, R17, RZ, PT ;  /* 0x000000ff1100720c */ /* 0x000fe40003f45270 */
[----:B------:R-:W-:Y:S01]  /*7370*/  LOP3.LUT R15, R11, 0x7fffff, RZ, 0xc0, !PT ;  /* 0x007fffff0b0f7812 */ /* 0x000fe200078ec0ff */
[----:B------:R-:W-:Y:S01]  /*7380*/  FFMA.RP R11, R30, R28, R27 ;  /* 0x0000001c1e0b7223 */ /* 0x000fe2000000801b */
[----:B------:R-:W-:Y:S02]  /*7390*/  ISETP.NE.AND P1, PT, R17, RZ, PT ;  /* 0x000000ff1100720c */ /* 0x000fe40003f25270 */
[----:B------:R-:W-:Y:S02]  /*73a0*/  LOP3.LUT R15, R15, 0x800000, RZ, 0xfc, !PT ;  /* 0x008000000f0f7812 */ /* 0x000fe400078efcff */
[----:B------:R-:W-:-:S02]  /*73b0*/  IADD3 R17, PT, PT, -R17, RZ, RZ ;  /* 0x000000ff11117210 */ /* 0x000fc40007ffe1ff */
[----:B------:R-:W-:Y:S02]  /*73c0*/  SHF.L.U32 R26, R15, R26, RZ ;  /* 0x0000001a0f1a7219 */ /* 0x000fe400000006ff */
[----:B------:R-:W-:Y:S02]  /*73d0*/  FSETP.NEU.FTZ.AND P0, PT, R11, R16, PT ;  /* 0x000000100b00720b */ /* 0x000fe40003f1d000 */
[----:B------:R-:W-:Y:S02]  /*73e0*/  SEL R16, R17, RZ, P2 ;  /* 0x000000ff11107207 */ /* 0x000fe40001000000 */
[----:B------:R-:W-:Y:S02]  /*73f0*/  ISETP.NE.AND P1, PT, R26, RZ, P1 ;  /* 0x000000ff1a00720c */ /* 0x000fe40000f25270 */
[----:B------:R-:W-:Y:S02]  /*7400*/  SHF.R.U32.HI R16, RZ, R16, R15 ;  /* 0x00000010ff107219 */ /* 0x000fe4000001160f */
[----:B------:R-:W-:-:S02]  /*7410*/  PLOP3.LUT P0, PT, P0, P1, PT, 0xf8, 0x8f ;  /* 0x00000000008f781c */ /* 0x000fc40000703f70 */
[----:B------:R-:W-:Y:S02]  /*7420*/  SHF.R.U32.HI R26, RZ, 0x1, R16 ;  /* 0x00000001ff1a7819 */ /* 0x000fe40000011610 */
[----:B------:R-:W-:-:S04]  /*7430*/  SEL R11, RZ, 0x1, !P0 ;  /* 0x00000001ff0b7807 */ /* 0x000fc80004000000 */
[----:B------:R-:W-:-:S04]  /*7440*/  LOP3.LUT R11, R11, 0x1, R26, 0xf8, !PT ;  /* 0x000000010b0b7812 */ /* 0x000fc800078ef81a */
[----:B------:R-:W-:-:S04]  /*7450*/  LOP3.LUT R11, R11, R16, RZ, 0xc0, !PT ;  /* 0x000000100b0b7212 */ /* 0x000fc800078ec0ff */
[----:B------:R-:W-:-:S04]  /*7460*/  IADD3 R11, PT, PT, R26, R11, RZ ;  /* 0x0000000b1a0b7210 */ /* 0x000fc80007ffe0ff */
[----:B------:R-:W-:Y:S01]  /*7470*/  LOP3.LUT R8, R11, R8, RZ, 0xfc, !PT ;  /* 0x000000080b087212 */ /* 0x000fe200078efcff */
[----:B------:R-:W-:Y:S06]  /*7480*/  BRA `(.L_x_102) ;  /* 0x0000000000107947 */ /* 0x000fec0003800000 */
.L_x_101:
[----:B------:R-:W-:-:S04]  /*7490*/  LOP3.LUT R8, R8, 0x80000000, RZ, 0xc0, !PT ;  /* 0x8000000008087812 */ /* 0x000fc800078ec0ff */
[----:B------:R-:W-:Y:S01]  /*74a0*/  LOP3.LUT R8, R8, 0x7f800000, RZ, 0xfc, !PT ;  /* 0x7f80000008087812 */ /* 0x000fe200078efcff */
[----:B------:R-:W-:Y:S06]  /*74b0*/  BRA `(.L_x_102) ;  /* 0x0000000000047947 */ /* 0x000fec0003800000 */
.L_x_100:
[----:B------:R-:W-:-:S07]  /*74c0*/  LEA R8, R16, R8, 0x17 ;  /* 0x0000000810087211 */ /* 0x000fce00078eb8ff */
.L_x_102:
[----:B------:R-:W-:Y:S05]  /*74d0*/  BSYNC.RECONVERGENT B3 ;  /* 0x0000000000037941 */ /* 0x000fea0003800200 */
.L_x_99:
[----:B------:R-:W-:Y:S05]  /*74e0*/  BRA `(.L_x_103) ;  /* 0x0000000000207947 */ /* 0x000fea0003800000 */
.L_x_98:
[----:B------:R-:W-:-:S04]  /*74f0*/  LOP3.LUT R8, R26, 0x80000000, R11, 0x48, !PT ;  /* 0x800000001a087812 */ /* 0x000fc800078e480b */
[----:B------:R-:W-:Y:S01]  /*7500*/  LOP3.LUT R8, R8, 0x7f800000, RZ, 0xfc, !PT ;  /* 0x7f80000008087812 */ /* 0x000fe200078efcff */
[----:B------:R-:W-:Y:S06]  /*7510*/  BRA `(.L_x_103) ;  /* 0x0000000000147947 */ /* 0x000fec0003800000 */
.L_x_97:
[----:B------:R-:W-:Y:S01]  /*7520*/  LOP3.LUT R8, R26, 0x80000000, R11, 0x48, !PT ;  /* 0x800000001a087812 */ /* 0x000fe200078e480b */
[----:B------:R-:W-:Y:S06]  /*7530*/  BRA `(.L_x_103) ;  /* 0x00000000000c7947 */ /* 0x000fec0003800000 */
.L_x_96:
[----:B------:R-:W0:Y:S01]  /*7540*/  MUFU.RSQ R8, -QNAN ;  /* 0xffc0000000087908 */ /* 0x000e220000001400 */
[----:B------:R-:W-:Y:S05]  /*7550*/  BRA `(.L_x_103) ;  /* 0x0000000000047947 */ /* 0x000fea0003800000 */
.L_x_95:
[----:B------:R-:W-:-:S07]  /*7560*/  FADD.FTZ R8, R11, R8 ;  /* 0x000000080b087221 */ /* 0x000fce0000010000 */
.L_x_103:
[----:B------:R-:W-:Y:S05]  /*7570*/  BSYNC.RECONVERGENT B2 ;  /* 0x0000000000027941 */ /* 0x000fea0003800200 */
.L_x_93:
[----:B------:R-:W-:-:S04]  /*7580*/  HFMA2 R11, -RZ, RZ, 0, 0 ;  /* 0x00000000ff0b7431 */ /* 0x000fc800000001ff */
[----:B0-----:R-:W-:Y:S05]  /*7590*/  RET.REL.NODEC R10 `(rkf45_kernel) ;  /* 0xffffff880a987950 */ /* 0x001fea0003c3ffff */
.L_x_104:
[----:B------:R-:W-:-:S00]  /*75a0*/  BRA `(.L_x_104) ;  /* 0xfffffffc00fc7947 */ /* 0x000fc0000383ffff */
[----:B------:R-:W-:-:S00]  /*75b0*/  NOP ;  /* 0x0000000000007918 */ /* 0x000fc00000000000 */
        /* <DEDUP_REMOVED lines=12> */
.L_x_105:


//--------------------- .nv.shared.rkf45_kernel   --------------------------
	.section	.nv.shared.rkf45_kernel,"aw",@nobits
	.sectionflags	@""
	.align	4
.nv.shared.rkf45_kernel:
	.zero		1028


//--------------------- .nv.shared.reserved.0     --------------------------
	.section	.nv.shared.reserved.0,"aw",@nobits
	.weak		__nv_reservedSMEM_offset_0_alias
	.size		__nv_reservedSMEM_offset_0_alias, 0, 64
	.other		__nv_reservedSMEM_offset_0_alias,@"STO_CUDA_RESERVED_SHARED STV_DEFAULT"
__nv_reservedSMEM_offset_0_alias:
	.zero		0
	.zero		64


//--------------------- .nv.constant0.rkf45_kernel --------------------------
	.section	.nv.constant0.rkf45_kernel,"a",@progbits
	.sectionflags	@""
	.align	4
.nv.constant0.rkf45_kernel:
	.zero		1024


//--------------------- SYMBOLS --------------------------

	.type		.nv.reservedSmem.offset0,@object
	.size		.nv.reservedSmem.offset0,0x4
	.type		.nv.reservedSmem.cap,@object
	.size		.nv.reservedSmem.cap,0x4
